//
// Generated by NVIDIA NVVM Compiler
//
// Compiler Build ID: CL-36424714
// Cuda compilation tools, release 13.0, V13.0.88
// Based on NVVM 20.0.0
//

.version 9.0
.target sm_100
.address_size 64

	// .globl	_Z16cast_rays_kernelP4Vec3S0_S0_S0_7BVHDataiPfS0_PbS0_S0_m
.global .align 4 .b8 __cudart_i2opi_f[24] = {65, 144, 67, 60, 153, 149, 98, 219, 192, 221, 52, 245, 209, 87, 39, 252, 41, 21, 68, 78, 110, 131, 249, 162};

.visible .entry _Z16cast_rays_kernelP4Vec3S0_S0_S0_7BVHDataiPfS0_PbS0_S0_m(
	.param .u64 .ptr .align 1 _Z16cast_rays_kernelP4Vec3S0_S0_S0_7BVHDataiPfS0_PbS0_S0_m_param_0,
	.param .u64 .ptr .align 1 _Z16cast_rays_kernelP4Vec3S0_S0_S0_7BVHDataiPfS0_PbS0_S0_m_param_1,
	.param .u64 .ptr .align 1 _Z16cast_rays_kernelP4Vec3S0_S0_S0_7BVHDataiPfS0_PbS0_S0_m_param_2,
	.param .u64 .ptr .align 1 _Z16cast_rays_kernelP4Vec3S0_S0_S0_7BVHDataiPfS0_PbS0_S0_m_param_3,
	.param .align 8 .b8 _Z16cast_rays_kernelP4Vec3S0_S0_S0_7BVHDataiPfS0_PbS0_S0_m_param_4[56],
	.param .u32 _Z16cast_rays_kernelP4Vec3S0_S0_S0_7BVHDataiPfS0_PbS0_S0_m_param_5,
	.param .u64 .ptr .align 1 _Z16cast_rays_kernelP4Vec3S0_S0_S0_7BVHDataiPfS0_PbS0_S0_m_param_6,
	.param .u64 .ptr .align 1 _Z16cast_rays_kernelP4Vec3S0_S0_S0_7BVHDataiPfS0_PbS0_S0_m_param_7,
	.param .u64 .ptr .align 1 _Z16cast_rays_kernelP4Vec3S0_S0_S0_7BVHDataiPfS0_PbS0_S0_m_param_8,
	.param .u64 .ptr .align 1 _Z16cast_rays_kernelP4Vec3S0_S0_S0_7BVHDataiPfS0_PbS0_S0_m_param_9,
	.param .u64 .ptr .align 1 _Z16cast_rays_kernelP4Vec3S0_S0_S0_7BVHDataiPfS0_PbS0_S0_m_param_10,
	.param .u64 _Z16cast_rays_kernelP4Vec3S0_S0_S0_7BVHDataiPfS0_PbS0_S0_m_param_11
)
{
	.local .align 16 .b8 	__local_depot0[512];
	.reg .b64 	%SP;
	.reg .b64 	%SPL;
	.reg .pred 	%p<76>;
	.reg .b16 	%rs<14>;
	.reg .b32 	%r<154>;
	.reg .b32 	%f<398>;
	.reg .b64 	%rd<135>;
	.reg .b64 	%fd<7>;

	mov.u64 	%SPL, __local_depot0;
	ld.param.u64 	%rd46, [_Z16cast_rays_kernelP4Vec3S0_S0_S0_7BVHDataiPfS0_PbS0_S0_m_param_4+48];
	ld.param.u64 	%rd45, [_Z16cast_rays_kernelP4Vec3S0_S0_S0_7BVHDataiPfS0_PbS0_S0_m_param_4+40];
	ld.param.u64 	%rd44, [_Z16cast_rays_kernelP4Vec3S0_S0_S0_7BVHDataiPfS0_PbS0_S0_m_param_4+32];
	ld.param.u64 	%rd43, [_Z16cast_rays_kernelP4Vec3S0_S0_S0_7BVHDataiPfS0_PbS0_S0_m_param_4+24];
	ld.param.u64 	%rd36, [_Z16cast_rays_kernelP4Vec3S0_S0_S0_7BVHDataiPfS0_PbS0_S0_m_param_0];
	ld.param.u64 	%rd42, [_Z16cast_rays_kernelP4Vec3S0_S0_S0_7BVHDataiPfS0_PbS0_S0_m_param_4+16];
	ld.param.u64 	%rd41, [_Z16cast_rays_kernelP4Vec3S0_S0_S0_7BVHDataiPfS0_PbS0_S0_m_param_4+8];
	ld.param.u64 	%rd37, [_Z16cast_rays_kernelP4Vec3S0_S0_S0_7BVHDataiPfS0_PbS0_S0_m_param_1];
	ld.param.u64 	%rd38, [_Z16cast_rays_kernelP4Vec3S0_S0_S0_7BVHDataiPfS0_PbS0_S0_m_param_2];
	ld.param.u64 	%rd39, [_Z16cast_rays_kernelP4Vec3S0_S0_S0_7BVHDataiPfS0_PbS0_S0_m_param_3];
	ld.param.u32 	%r60, [_Z16cast_rays_kernelP4Vec3S0_S0_S0_7BVHDataiPfS0_PbS0_S0_m_param_5];
	ld.param.u64 	%rd47, [_Z16cast_rays_kernelP4Vec3S0_S0_S0_7BVHDataiPfS0_PbS0_S0_m_param_6];
	ld.param.u64 	%rd48, [_Z16cast_rays_kernelP4Vec3S0_S0_S0_7BVHDataiPfS0_PbS0_S0_m_param_7];
	ld.param.u64 	%rd49, [_Z16cast_rays_kernelP4Vec3S0_S0_S0_7BVHDataiPfS0_PbS0_S0_m_param_8];
	ld.param.u64 	%rd50, [_Z16cast_rays_kernelP4Vec3S0_S0_S0_7BVHDataiPfS0_PbS0_S0_m_param_9];
	ld.param.u64 	%rd51, [_Z16cast_rays_kernelP4Vec3S0_S0_S0_7BVHDataiPfS0_PbS0_S0_m_param_10];
	ld.param.u64 	%rd52, [_Z16cast_rays_kernelP4Vec3S0_S0_S0_7BVHDataiPfS0_PbS0_S0_m_param_11];
	cvta.to.global.u64 	%rd1, %rd51;
	cvta.to.global.u64 	%rd2, %rd50;
	cvta.to.global.u64 	%rd3, %rd49;
	cvta.to.global.u64 	%rd4, %rd48;
	add.u64 	%rd5, %SPL, 0;
	add.u64 	%rd6, %SPL, 0;
	cvta.to.global.u64 	%rd7, %rd41;
	cvta.to.global.u64 	%rd8, %rd42;
	mov.u32 	%r61, %ctaid.x;
	mov.u32 	%r62, %ntid.x;
	mov.u32 	%r63, %tid.x;
	mad.lo.s32 	%r64, %r61, %r62, %r63;
	cvt.s64.s32 	%rd10, %r64;
	setp.le.u64 	%p2, %rd52, %rd10;
	@%p2 bra 	$L__BB0_57;
	cvta.to.global.u64 	%rd55, %rd36;
	cvta.to.global.u64 	%rd56, %rd37;
	cvta.to.global.u64 	%rd57, %rd47;
	mul.lo.s64 	%rd58, %rd10, 12;
	add.s64 	%rd59, %rd55, %rd58;
	ld.global.f32 	%f1, [%rd59];
	ld.global.f32 	%f2, [%rd59+4];
	ld.global.f32 	%f3, [%rd59+8];
	add.s64 	%rd60, %rd56, %rd58;
	ld.global.f32 	%f4, [%rd60];
	ld.global.f32 	%f5, [%rd60+4];
	ld.global.f32 	%f6, [%rd60+8];
	shl.b64 	%rd61, %rd10, 2;
	add.s64 	%rd62, %rd57, %rd61;
	ld.global.f32 	%f7, [%rd62];
	mov.b32 	%r66, 0;
	st.local.v2.u32 	[%rd6], {%r66, %r66};
	rcp.rn.f32 	%f8, %f4;
	rcp.rn.f32 	%f9, %f5;
	rcp.rn.f32 	%f10, %f6;
	cvta.to.global.u64 	%rd63, %rd39;
	add.s64 	%rd11, %rd63, 8;
	cvta.to.global.u64 	%rd12, %rd46;
	cvta.to.global.u64 	%rd13, %rd38;
	mov.f32 	%f386, 0f00000000;
	mov.f32 	%f387, 0f7F800000;
	mov.b32 	%r141, 1;
	mov.b16 	%rs13, 0;
	mov.f32 	%f385, %f386;
	mov.f32 	%f384, %f386;
	mov.f32 	%f383, %f386;
	mov.f32 	%f382, %f386;
	mov.f32 	%f381, %f386;
$L__BB0_2:
	mov.u32 	%r1, %r141;
	add.s32 	%r141, %r1, -1;
	mul.wide.u32 	%rd64, %r141, 8;
	add.s64 	%rd14, %rd6, %rd64;
	ld.local.f32 	%f127, [%rd14+4];
	setp.ge.f32 	%p3, %f127, %f387;
	@%p3 bra 	$L__BB0_25;
	ld.local.u32 	%r3, [%rd14];
	mul.wide.s32 	%rd65, %r3, 12;
	add.s64 	%rd66, %rd7, %rd65;
	add.s64 	%rd67, %rd8, %rd65;
	ld.global.f32 	%f128, [%rd66];
	sub.f32 	%f129, %f128, %f1;
	mul.f32 	%f130, %f8, %f129;
	ld.global.f32 	%f131, [%rd66+4];
	sub.f32 	%f132, %f131, %f2;
	mul.f32 	%f133, %f9, %f132;
	ld.global.f32 	%f134, [%rd66+8];
	sub.f32 	%f135, %f134, %f3;
	mul.f32 	%f136, %f10, %f135;
	ld.global.f32 	%f137, [%rd67];
	sub.f32 	%f138, %f137, %f1;
	mul.f32 	%f139, %f8, %f138;
	ld.global.f32 	%f140, [%rd67+4];
	sub.f32 	%f141, %f140, %f2;
	mul.f32 	%f142, %f9, %f141;
	ld.global.f32 	%f143, [%rd67+8];
	sub.f32 	%f144, %f143, %f3;
	mul.f32 	%f145, %f10, %f144;
	min.f32 	%f146, %f130, %f139;
	min.f32 	%f147, %f133, %f142;
	max.f32 	%f148, %f146, %f147;
	min.f32 	%f149, %f136, %f145;
	max.f32 	%f150, %f148, %f149;
	max.f32 	%f151, %f130, %f139;
	max.f32 	%f152, %f133, %f142;
	min.f32 	%f153, %f151, %f152;
	max.f32 	%f154, %f136, %f145;
	min.f32 	%f155, %f153, %f154;
	setp.gtu.f32 	%p4, %f150, %f155;
	setp.leu.f32 	%p5, %f155, 0f00000000;
	or.pred  	%p6, %p4, %p5;
	@%p6 bra 	$L__BB0_25;
	cvta.to.global.u64 	%rd68, %rd43;
	mul.wide.s32 	%rd69, %r3, 4;
	add.s64 	%rd70, %rd68, %rd69;
	ld.global.u32 	%r4, [%rd70];
	setp.ne.s32 	%p7, %r4, -1;
	@%p7 bra 	$L__BB0_16;
	cvta.to.global.u64 	%rd84, %rd45;
	add.s64 	%rd86, %rd84, %rd69;
	ld.global.u32 	%r138, [%rd86];
	add.s64 	%rd87, %rd12, %rd69;
	ld.global.u32 	%r6, [%rd87];
	setp.ge.s32 	%p26, %r138, %r6;
	@%p26 bra 	$L__BB0_25;
	mul.lo.s32 	%r137, %r138, 3;
$L__BB0_7:
	mul.wide.s32 	%rd88, %r137, 12;
	add.s64 	%rd89, %rd13, %rd88;
	ld.global.f32 	%f217, [%rd89+12];
	ld.global.f32 	%f27, [%rd89];
	sub.f32 	%f28, %f217, %f27;
	ld.global.f32 	%f218, [%rd89+16];
	ld.global.f32 	%f29, [%rd89+4];
	sub.f32 	%f30, %f218, %f29;
	ld.global.f32 	%f219, [%rd89+20];
	ld.global.f32 	%f31, [%rd89+8];
	sub.f32 	%f32, %f219, %f31;
	ld.global.f32 	%f220, [%rd89+24];
	sub.f32 	%f33, %f220, %f27;
	ld.global.f32 	%f221, [%rd89+28];
	sub.f32 	%f34, %f221, %f29;
	ld.global.f32 	%f222, [%rd89+32];
	sub.f32 	%f35, %f222, %f31;
	mul.f32 	%f223, %f5, %f35;
	mul.f32 	%f224, %f6, %f34;
	sub.f32 	%f36, %f223, %f224;
	mul.f32 	%f225, %f6, %f33;
	mul.f32 	%f226, %f4, %f35;
	sub.f32 	%f37, %f225, %f226;
	mul.f32 	%f227, %f4, %f34;
	mul.f32 	%f228, %f5, %f33;
	sub.f32 	%f38, %f227, %f228;
	mul.f32 	%f229, %f30, %f37;
	fma.rn.f32 	%f230, %f28, %f36, %f229;
	fma.rn.f32 	%f39, %f32, %f38, %f230;
	abs.f32 	%f231, %f39;
	setp.lt.f32 	%p28, %f231, 0f358637BD;
	mov.pred 	%p75, 0;
	mov.f32 	%f370, 0f00000000;
	mov.f32 	%f371, 0f00000000;
	mov.f32 	%f372, 0f00000000;
	@%p28 bra 	$L__BB0_13;
	rcp.rn.f32 	%f40, %f39;
	sub.f32 	%f41, %f1, %f27;
	sub.f32 	%f42, %f2, %f29;
	sub.f32 	%f43, %f3, %f31;
	mul.f32 	%f233, %f37, %f42;
	fma.rn.f32 	%f234, %f36, %f41, %f233;
	fma.rn.f32 	%f235, %f38, %f43, %f234;
	mul.f32 	%f44, %f40, %f235;
	setp.lt.f32 	%p30, %f44, 0f00000000;
	setp.gt.f32 	%p31, %f44, 0f3F800000;
	or.pred  	%p32, %p30, %p31;
	@%p32 bra 	$L__BB0_13;
	mul.f32 	%f237, %f32, %f42;
	mul.f32 	%f238, %f30, %f43;
	sub.f32 	%f45, %f237, %f238;
	mul.f32 	%f239, %f28, %f43;
	mul.f32 	%f240, %f32, %f41;
	sub.f32 	%f46, %f239, %f240;
	mul.f32 	%f241, %f30, %f41;
	mul.f32 	%f242, %f28, %f42;
	sub.f32 	%f47, %f241, %f242;
	mul.f32 	%f243, %f5, %f46;
	fma.rn.f32 	%f244, %f4, %f45, %f243;
	fma.rn.f32 	%f245, %f6, %f47, %f244;
	mul.f32 	%f246, %f40, %f245;
	setp.lt.f32 	%p34, %f246, 0f00000000;
	add.f32 	%f247, %f44, %f246;
	setp.gt.f32 	%p35, %f247, 0f3F800000;
	or.pred  	%p36, %p34, %p35;
	@%p36 bra 	$L__BB0_13;
	mul.f32 	%f249, %f34, %f46;
	fma.rn.f32 	%f250, %f33, %f45, %f249;
	fma.rn.f32 	%f251, %f35, %f47, %f250;
	mul.f32 	%f388, %f40, %f251;
	setp.lt.f32 	%p38, %f388, 0f358637BD;
	@%p38 bra 	$L__BB0_13;
	mul.f32 	%f252, %f30, %f35;
	mul.f32 	%f253, %f32, %f34;
	sub.f32 	%f370, %f252, %f253;
	mul.f32 	%f254, %f32, %f33;
	mul.f32 	%f255, %f28, %f35;
	sub.f32 	%f371, %f254, %f255;
	mul.f32 	%f256, %f28, %f34;
	mul.f32 	%f257, %f30, %f33;
	sub.f32 	%f372, %f256, %f257;
	mul.f32 	%f258, %f371, %f371;
	fma.rn.f32 	%f259, %f370, %f370, %f258;
	fma.rn.f32 	%f260, %f372, %f372, %f259;
	sqrt.rn.f32 	%f52, %f260;
	setp.leu.f32 	%p40, %f52, 0f00000000;
	mov.pred 	%p75, -1;
	@%p40 bra 	$L__BB0_13;
	div.rn.f32 	%f370, %f370, %f52;
	div.rn.f32 	%f371, %f371, %f52;
	div.rn.f32 	%f372, %f372, %f52;
$L__BB0_13:
	setp.geu.f32 	%p42, %f388, %f387;
	not.pred 	%p43, %p75;
	or.pred  	%p44, %p43, %p42;
	@%p44 bra 	$L__BB0_15;
	mul.wide.s32 	%rd90, %r138, 12;
	add.s64 	%rd91, %rd11, %rd90;
	ld.global.f32 	%f385, [%rd91+-8];
	ld.global.f32 	%f384, [%rd91+-4];
	ld.global.f32 	%f383, [%rd91];
	mov.b16 	%rs13, 1;
	mov.f32 	%f381, %f371;
	mov.f32 	%f382, %f370;
	mov.f32 	%f386, %f372;
	mov.f32 	%f387, %f388;
$L__BB0_15:
	add.s32 	%r138, %r138, 1;
	add.s32 	%r137, %r137, 3;
	setp.lt.s32 	%p45, %r138, %r6;
	@%p45 bra 	$L__BB0_7;
	bra.uni 	$L__BB0_25;
$L__BB0_16:
	setp.lt.f32 	%p8, %f6, 0f00000000;
	setp.lt.f32 	%p9, %f5, 0f00000000;
	setp.lt.f32 	%p10, %f4, 0f00000000;
	cvta.to.global.u64 	%rd71, %rd44;
	mul.wide.s32 	%rd72, %r3, 4;
	add.s64 	%rd73, %rd71, %rd72;
	ld.global.u32 	%r12, [%rd73];
	mul.wide.s32 	%rd74, %r4, 12;
	add.s64 	%rd75, %rd7, %rd74;
	add.s64 	%rd76, %rd8, %rd74;
	ld.global.f32 	%f156, [%rd75];
	sub.f32 	%f157, %f156, %f1;
	div.rn.f32 	%f158, %f157, %f4;
	ld.global.f32 	%f159, [%rd76];
	sub.f32 	%f160, %f159, %f1;
	div.rn.f32 	%f161, %f160, %f4;
	selp.f32 	%f162, %f161, %f158, %p10;
	selp.f32 	%f163, %f158, %f161, %p10;
	max.f32 	%f164, %f162, 0f00000000;
	min.f32 	%f165, %f163, 0f7F800000;
	ld.global.f32 	%f166, [%rd75+4];
	sub.f32 	%f167, %f166, %f2;
	div.rn.f32 	%f168, %f167, %f5;
	ld.global.f32 	%f169, [%rd76+4];
	sub.f32 	%f170, %f169, %f2;
	div.rn.f32 	%f171, %f170, %f5;
	selp.f32 	%f172, %f171, %f168, %p9;
	selp.f32 	%f173, %f168, %f171, %p9;
	max.f32 	%f174, %f164, %f172;
	min.f32 	%f175, %f165, %f173;
	ld.global.f32 	%f176, [%rd75+8];
	sub.f32 	%f177, %f176, %f3;
	div.rn.f32 	%f178, %f177, %f6;
	ld.global.f32 	%f179, [%rd76+8];
	sub.f32 	%f180, %f179, %f3;
	div.rn.f32 	%f181, %f180, %f6;
	selp.f32 	%f182, %f181, %f178, %p8;
	selp.f32 	%f183, %f178, %f181, %p8;
	max.f32 	%f184, %f174, %f182;
	min.f32 	%f185, %f175, %f183;
	setp.ltu.f32 	%p11, %f185, %f184;
	selp.f32 	%f70, 0f7F800000, %f184, %p11;
	mul.wide.s32 	%rd77, %r12, 12;
	add.s64 	%rd78, %rd7, %rd77;
	add.s64 	%rd79, %rd8, %rd77;
	ld.global.f32 	%f186, [%rd78];
	sub.f32 	%f187, %f186, %f1;
	div.rn.f32 	%f188, %f187, %f4;
	ld.global.f32 	%f189, [%rd79];
	sub.f32 	%f190, %f189, %f1;
	div.rn.f32 	%f191, %f190, %f4;
	selp.f32 	%f192, %f191, %f188, %p10;
	selp.f32 	%f193, %f188, %f191, %p10;
	max.f32 	%f194, %f192, 0f00000000;
	min.f32 	%f195, %f193, 0f7F800000;
	ld.global.f32 	%f196, [%rd78+4];
	sub.f32 	%f197, %f196, %f2;
	div.rn.f32 	%f198, %f197, %f5;
	ld.global.f32 	%f199, [%rd79+4];
	sub.f32 	%f200, %f199, %f2;
	div.rn.f32 	%f201, %f200, %f5;
	selp.f32 	%f202, %f201, %f198, %p9;
	selp.f32 	%f203, %f198, %f201, %p9;
	max.f32 	%f204, %f194, %f202;
	min.f32 	%f205, %f195, %f203;
	ld.global.f32 	%f206, [%rd78+8];
	sub.f32 	%f207, %f206, %f3;
	div.rn.f32 	%f208, %f207, %f6;
	ld.global.f32 	%f209, [%rd79+8];
	sub.f32 	%f210, %f209, %f3;
	div.rn.f32 	%f211, %f210, %f6;
	selp.f32 	%f212, %f211, %f208, %p8;
	selp.f32 	%f213, %f208, %f211, %p8;
	max.f32 	%f214, %f204, %f212;
	min.f32 	%f215, %f205, %f213;
	setp.ltu.f32 	%p12, %f215, %f214;
	selp.f32 	%f71, 0f7F800000, %f214, %p12;
	setp.geu.f32 	%p13, %f70, %f71;
	@%p13 bra 	$L__BB0_21;
	setp.equ.f32 	%p20, %f71, 0f7F800000;
	setp.gt.u32 	%p21, %r1, 64;
	or.pred  	%p22, %p21, %p20;
	@%p22 bra 	$L__BB0_19;
	mov.b32 	%r69, %f71;
	st.local.v2.u32 	[%rd14], {%r12, %r69};
	mov.u32 	%r141, %r1;
$L__BB0_19:
	setp.equ.f32 	%p23, %f70, 0f7F800000;
	setp.gt.u32 	%p24, %r141, 63;
	or.pred  	%p25, %p23, %p24;
	@%p25 bra 	$L__BB0_25;
	add.s32 	%r14, %r141, 1;
	mul.wide.u32 	%rd82, %r141, 8;
	add.s64 	%rd83, %rd6, %rd82;
	mov.b32 	%r70, %f70;
	st.local.v2.u32 	[%rd83], {%r4, %r70};
	mov.u32 	%r141, %r14;
	bra.uni 	$L__BB0_25;
$L__BB0_21:
	setp.equ.f32 	%p14, %f70, 0f7F800000;
	setp.gt.u32 	%p15, %r1, 64;
	or.pred  	%p16, %p15, %p14;
	@%p16 bra 	$L__BB0_23;
	mov.b32 	%r67, %f70;
	st.local.v2.u32 	[%rd14], {%r4, %r67};
	mov.u32 	%r141, %r1;
$L__BB0_23:
	setp.equ.f32 	%p17, %f71, 0f7F800000;
	setp.gt.u32 	%p18, %r141, 63;
	or.pred  	%p19, %p17, %p18;
	@%p19 bra 	$L__BB0_25;
	add.s32 	%r16, %r141, 1;
	mul.wide.u32 	%rd80, %r141, 8;
	add.s64 	%rd81, %rd6, %rd80;
	mov.b32 	%r68, %f71;
	st.local.v2.u32 	[%rd81], {%r12, %r68};
	mov.u32 	%r141, %r16;
$L__BB0_25:
	setp.gt.s32 	%p46, %r141, 0;
	@%p46 bra 	$L__BB0_2;
	and.b16  	%rs7, %rs13, 255;
	setp.ne.s16 	%p47, %rs7, 0;
	@%p47 bra 	$L__BB0_28;
	mul.f32 	%f346, %f5, %f5;
	fma.rn.f32 	%f347, %f4, %f4, %f346;
	fma.rn.f32 	%f348, %f6, %f6, %f347;
	sqrt.rn.f32 	%f349, %f348;
	div.rn.f32 	%f350, %f5, %f349;
	mul.lo.s64 	%rd121, %rd10, 12;
	add.s64 	%rd122, %rd4, %rd121;
	st.global.f32 	[%rd122], %f350;
	st.global.f32 	[%rd122+4], %f350;
	mov.b32 	%r134, 1065353216;
	st.global.u32 	[%rd122+8], %r134;
	add.s64 	%rd123, %rd3, %rd10;
	mov.b16 	%rs9, 0;
	st.global.u8 	[%rd123], %rs9;
	add.s64 	%rd124, %rd2, %rd121;
	mov.b32 	%r135, 0;
	st.global.u32 	[%rd124], %r135;
	st.global.u32 	[%rd124+4], %r135;
	st.global.u32 	[%rd124+8], %r135;
	add.s64 	%rd125, %rd1, %rd121;
	st.global.u32 	[%rd125], %r135;
	st.global.u32 	[%rd125+4], %r135;
	st.global.u32 	[%rd125+8], %r135;
	bra.uni 	$L__BB0_57;
$L__BB0_28:
	fma.rn.f32 	%f80, %f4, %f387, %f1;
	fma.rn.f32 	%f81, %f5, %f387, %f2;
	fma.rn.f32 	%f82, %f6, %f387, %f3;
	cvt.rn.f32.s32 	%f261, %r60;
	fma.rn.f32 	%f83, %f261, 0f3FCF1BBD, %f7;
	fma.rn.f32 	%f84, %f83, 0f429C774C, 0f3F000000;
	mul.f32 	%f262, %f84, 0f3F22F983;
	cvt.rni.s32.f32 	%r145, %f262;
	cvt.rn.f32.s32 	%f263, %r145;
	fma.rn.f32 	%f264, %f263, 0fBFC90FDA, %f84;
	fma.rn.f32 	%f265, %f263, 0fB3A22168, %f264;
	fma.rn.f32 	%f389, %f263, 0fA7C234C5, %f265;
	abs.f32 	%f86, %f84;
	setp.ltu.f32 	%p48, %f86, 0f47CE4780;
	@%p48 bra 	$L__BB0_36;
	setp.neu.f32 	%p49, %f86, 0f7F800000;
	@%p49 bra 	$L__BB0_31;
	mov.f32 	%f268, 0f00000000;
	mul.rn.f32 	%f389, %f84, %f268;
	mov.b32 	%r145, 0;
	bra.uni 	$L__BB0_36;
$L__BB0_31:
	mov.b32 	%r19, %f84;
	shl.b32 	%r72, %r19, 8;
	or.b32  	%r20, %r72, -2147483648;
	mov.b64 	%rd128, 0;
	mov.b32 	%r142, 0;
	mov.u64 	%rd126, __cudart_i2opi_f;
	mov.u64 	%rd127, %rd5;
$L__BB0_32:
	.pragma "nounroll";
	ld.global.nc.u32 	%r73, [%rd126];
	mad.wide.u32 	%rd94, %r73, %r20, %rd128;
	shr.u64 	%rd128, %rd94, 32;
	st.local.u32 	[%rd127], %rd94;
	add.s32 	%r142, %r142, 1;
	add.s64 	%rd127, %rd127, 4;
	add.s64 	%rd126, %rd126, 4;
	setp.ne.s32 	%p50, %r142, 6;
	@%p50 bra 	$L__BB0_32;
	shr.u32 	%r74, %r19, 23;
	st.local.u32 	[%rd5+24], %rd128;
	and.b32  	%r23, %r74, 31;
	and.b32  	%r75, %r74, 224;
	add.s32 	%r76, %r75, -128;
	shr.u32 	%r77, %r76, 5;
	mul.wide.u32 	%rd95, %r77, 4;
	sub.s64 	%rd21, %rd5, %rd95;
	ld.local.u32 	%r143, [%rd21+24];
	ld.local.u32 	%r144, [%rd21+20];
	setp.eq.s32 	%p51, %r23, 0;
	@%p51 bra 	$L__BB0_35;
	shf.l.wrap.b32 	%r143, %r144, %r143, %r23;
	ld.local.u32 	%r78, [%rd21+16];
	shf.l.wrap.b32 	%r144, %r78, %r144, %r23;
$L__BB0_35:
	shr.u32 	%r79, %r143, 30;
	shf.l.wrap.b32 	%r80, %r144, %r143, 2;
	shl.b32 	%r81, %r144, 2;
	shr.u32 	%r82, %r80, 31;
	add.s32 	%r83, %r82, %r79;
	neg.s32 	%r84, %r83;
	setp.lt.s32 	%p52, %r19, 0;
	selp.b32 	%r145, %r84, %r83, %p52;
	xor.b32  	%r85, %r80, %r19;
	shr.s32 	%r86, %r80, 31;
	xor.b32  	%r87, %r86, %r80;
	xor.b32  	%r88, %r86, %r81;
	cvt.u64.u32 	%rd96, %r87;
	shl.b64 	%rd97, %rd96, 32;
	cvt.u64.u32 	%rd98, %r88;
	or.b64  	%rd99, %rd97, %rd98;
	cvt.rn.f64.s64 	%fd1, %rd99;
	mul.f64 	%fd2, %fd1, 0d3BF921FB54442D19;
	cvt.rn.f32.f64 	%f266, %fd2;
	neg.f32 	%f267, %f266;
	setp.lt.s32 	%p53, %r85, 0;
	selp.f32 	%f389, %f267, %f266, %p53;
$L__BB0_36:
	mul.rn.f32 	%f269, %f389, %f389;
	and.b32  	%r90, %r145, 1;
	setp.eq.b32 	%p54, %r90, 1;
	selp.f32 	%f270, 0f3F800000, %f389, %p54;
	fma.rn.f32 	%f271, %f269, %f270, 0f00000000;
	fma.rn.f32 	%f272, %f269, 0f37CBAC00, 0fBAB607ED;
	selp.f32 	%f273, %f272, 0fB94D4153, %p54;
	selp.f32 	%f274, 0f3D2AAABB, 0f3C0885E4, %p54;
	fma.rn.f32 	%f275, %f273, %f269, %f274;
	selp.f32 	%f276, 0fBEFFFFFF, 0fBE2AAAA8, %p54;
	fma.rn.f32 	%f277, %f275, %f269, %f276;
	fma.rn.f32 	%f278, %f277, %f271, %f270;
	and.b32  	%r91, %r145, 2;
	setp.eq.s32 	%p55, %r91, 0;
	mov.f32 	%f279, 0f00000000;
	sub.f32 	%f280, %f279, %f278;
	selp.f32 	%f281, %f278, %f280, %p55;
	fma.rn.f32 	%f90, %f281, 0f3F000000, 0f3F000000;
	fma.rn.f32 	%f91, %f83, 0f42FEDD2F, 0f3FA66666;
	mul.f32 	%f282, %f91, 0f3F22F983;
	cvt.rni.s32.f32 	%r149, %f282;
	cvt.rn.f32.s32 	%f283, %r149;
	fma.rn.f32 	%f284, %f283, 0fBFC90FDA, %f91;
	fma.rn.f32 	%f285, %f283, 0fB3A22168, %f284;
	fma.rn.f32 	%f390, %f283, 0fA7C234C5, %f285;
	abs.f32 	%f93, %f91;
	setp.ltu.f32 	%p56, %f93, 0f47CE4780;
	@%p56 bra 	$L__BB0_44;
	setp.neu.f32 	%p57, %f93, 0f7F800000;
	@%p57 bra 	$L__BB0_39;
	mov.f32 	%f288, 0f00000000;
	mul.rn.f32 	%f390, %f91, %f288;
	mov.b32 	%r149, 0;
	bra.uni 	$L__BB0_44;
$L__BB0_39:
	mov.b32 	%r33, %f91;
	shl.b32 	%r93, %r33, 8;
	or.b32  	%r34, %r93, -2147483648;
	mov.b64 	%rd131, 0;
	mov.b32 	%r146, 0;
	mov.u64 	%rd129, __cudart_i2opi_f;
	mov.u64 	%rd130, %rd5;
$L__BB0_40:
	.pragma "nounroll";
	ld.global.nc.u32 	%r94, [%rd129];
	mad.wide.u32 	%rd102, %r94, %r34, %rd131;
	shr.u64 	%rd131, %rd102, 32;
	st.local.u32 	[%rd130], %rd102;
	add.s32 	%r146, %r146, 1;
	add.s64 	%rd130, %rd130, 4;
	add.s64 	%rd129, %rd129, 4;
	setp.ne.s32 	%p58, %r146, 6;
	@%p58 bra 	$L__BB0_40;
	shr.u32 	%r95, %r33, 23;
	st.local.u32 	[%rd5+24], %rd131;
	and.b32  	%r37, %r95, 31;
	and.b32  	%r96, %r95, 224;
	add.s32 	%r97, %r96, -128;
	shr.u32 	%r98, %r97, 5;
	mul.wide.u32 	%rd103, %r98, 4;
	sub.s64 	%rd28, %rd5, %rd103;
	ld.local.u32 	%r147, [%rd28+24];
	ld.local.u32 	%r148, [%rd28+20];
	setp.eq.s32 	%p59, %r37, 0;
	@%p59 bra 	$L__BB0_43;
	shf.l.wrap.b32 	%r147, %r148, %r147, %r37;
	ld.local.u32 	%r99, [%rd28+16];
	shf.l.wrap.b32 	%r148, %r99, %r148, %r37;
$L__BB0_43:
	shr.u32 	%r100, %r147, 30;
	shf.l.wrap.b32 	%r101, %r148, %r147, 2;
	shl.b32 	%r102, %r148, 2;
	shr.u32 	%r103, %r101, 31;
	add.s32 	%r104, %r103, %r100;
	neg.s32 	%r105, %r104;
	setp.lt.s32 	%p60, %r33, 0;
	selp.b32 	%r149, %r105, %r104, %p60;
	xor.b32  	%r106, %r101, %r33;
	shr.s32 	%r107, %r101, 31;
	xor.b32  	%r108, %r107, %r101;
	xor.b32  	%r109, %r107, %r102;
	cvt.u64.u32 	%rd104, %r108;
	shl.b64 	%rd105, %rd104, 32;
	cvt.u64.u32 	%rd106, %r109;
	or.b64  	%rd107, %rd105, %rd106;
	cvt.rn.f64.s64 	%fd3, %rd107;
	mul.f64 	%fd4, %fd3, 0d3BF921FB54442D19;
	cvt.rn.f32.f64 	%f286, %fd4;
	neg.f32 	%f287, %f286;
	setp.lt.s32 	%p61, %r106, 0;
	selp.f32 	%f390, %f287, %f286, %p61;
$L__BB0_44:
	mul.rn.f32 	%f289, %f390, %f390;
	and.b32  	%r111, %r149, 1;
	setp.eq.b32 	%p62, %r111, 1;
	selp.f32 	%f290, 0f3F800000, %f390, %p62;
	fma.rn.f32 	%f291, %f289, %f290, 0f00000000;
	fma.rn.f32 	%f292, %f289, 0f37CBAC00, 0fBAB607ED;
	selp.f32 	%f293, %f292, 0fB94D4153, %p62;
	selp.f32 	%f294, 0f3D2AAABB, 0f3C0885E4, %p62;
	fma.rn.f32 	%f295, %f293, %f289, %f294;
	selp.f32 	%f296, 0fBEFFFFFF, 0fBE2AAAA8, %p62;
	fma.rn.f32 	%f297, %f295, %f289, %f296;
	fma.rn.f32 	%f298, %f297, %f291, %f290;
	and.b32  	%r112, %r149, 2;
	setp.eq.s32 	%p63, %r112, 0;
	mov.f32 	%f299, 0f00000000;
	sub.f32 	%f300, %f299, %f298;
	selp.f32 	%f301, %f298, %f300, %p63;
	fma.rn.f32 	%f97, %f301, 0f3F000000, 0f3F000000;
	fma.rn.f32 	%f98, %f83, 0f4355D5C3, 0f402CCCCD;
	mul.f32 	%f302, %f98, 0f3F22F983;
	cvt.rni.s32.f32 	%r153, %f302;
	cvt.rn.f32.s32 	%f303, %r153;
	fma.rn.f32 	%f304, %f303, 0fBFC90FDA, %f98;
	fma.rn.f32 	%f305, %f303, 0fB3A22168, %f304;
	fma.rn.f32 	%f391, %f303, 0fA7C234C5, %f305;
	abs.f32 	%f100, %f98;
	setp.ltu.f32 	%p64, %f100, 0f47CE4780;
	@%p64 bra 	$L__BB0_52;
	setp.neu.f32 	%p65, %f100, 0f7F800000;
	@%p65 bra 	$L__BB0_47;
	mov.f32 	%f308, 0f00000000;
	mul.rn.f32 	%f391, %f98, %f308;
	mov.b32 	%r153, 0;
	bra.uni 	$L__BB0_52;
$L__BB0_47:
	mov.b32 	%r47, %f98;
	shl.b32 	%r114, %r47, 8;
	or.b32  	%r48, %r114, -2147483648;
	mov.b64 	%rd134, 0;
	mov.b32 	%r150, 0;
	mov.u64 	%rd132, __cudart_i2opi_f;
	mov.u64 	%rd133, %rd5;
$L__BB0_48:
	.pragma "nounroll";
	ld.global.nc.u32 	%r115, [%rd132];
	mad.wide.u32 	%rd110, %r115, %r48, %rd134;
	shr.u64 	%rd134, %rd110, 32;
	st.local.u32 	[%rd133], %rd110;
	add.s32 	%r150, %r150, 1;
	add.s64 	%rd133, %rd133, 4;
	add.s64 	%rd132, %rd132, 4;
	setp.ne.s32 	%p66, %r150, 6;
	@%p66 bra 	$L__BB0_48;
	shr.u32 	%r116, %r47, 23;
	st.local.u32 	[%rd5+24], %rd134;
	and.b32  	%r51, %r116, 31;
	and.b32  	%r117, %r116, 224;
	add.s32 	%r118, %r117, -128;
	shr.u32 	%r119, %r118, 5;
	mul.wide.u32 	%rd111, %r119, 4;
	sub.s64 	%rd35, %rd5, %rd111;
	ld.local.u32 	%r151, [%rd35+24];
	ld.local.u32 	%r152, [%rd35+20];
	setp.eq.s32 	%p67, %r51, 0;
	@%p67 bra 	$L__BB0_51;
	shf.l.wrap.b32 	%r151, %r152, %r151, %r51;
	ld.local.u32 	%r120, [%rd35+16];
	shf.l.wrap.b32 	%r152, %r120, %r152, %r51;
$L__BB0_51:
	shr.u32 	%r121, %r151, 30;
	shf.l.wrap.b32 	%r122, %r152, %r151, 2;
	shl.b32 	%r123, %r152, 2;
	shr.u32 	%r124, %r122, 31;
	add.s32 	%r125, %r124, %r121;
	neg.s32 	%r126, %r125;
	setp.lt.s32 	%p68, %r47, 0;
	selp.b32 	%r153, %r126, %r125, %p68;
	xor.b32  	%r127, %r122, %r47;
	shr.s32 	%r128, %r122, 31;
	xor.b32  	%r129, %r128, %r122;
	xor.b32  	%r130, %r128, %r123;
	cvt.u64.u32 	%rd112, %r129;
	shl.b64 	%rd113, %rd112, 32;
	cvt.u64.u32 	%rd114, %r130;
	or.b64  	%rd115, %rd113, %rd114;
	cvt.rn.f64.s64 	%fd5, %rd115;
	mul.f64 	%fd6, %fd5, 0d3BF921FB54442D19;
	cvt.rn.f32.f64 	%f306, %fd6;
	neg.f32 	%f307, %f306;
	setp.lt.s32 	%p69, %r127, 0;
	selp.f32 	%f391, %f307, %f306, %p69;
$L__BB0_52:
	mul.rn.f32 	%f309, %f391, %f391;
	and.b32  	%r132, %r153, 1;
	setp.eq.b32 	%p70, %r132, 1;
	selp.f32 	%f310, 0f3F800000, %f391, %p70;
	fma.rn.f32 	%f311, %f309, %f310, 0f00000000;
	fma.rn.f32 	%f312, %f309, 0f37CBAC00, 0fBAB607ED;
	selp.f32 	%f313, %f312, 0fB94D4153, %p70;
	selp.f32 	%f314, 0f3D2AAABB, 0f3C0885E4, %p70;
	fma.rn.f32 	%f315, %f313, %f309, %f314;
	selp.f32 	%f316, 0fBEFFFFFF, 0fBE2AAAA8, %p70;
	fma.rn.f32 	%f317, %f315, %f309, %f316;
	fma.rn.f32 	%f318, %f317, %f311, %f310;
	and.b32  	%r133, %r153, 2;
	setp.eq.s32 	%p71, %r133, 0;
	mov.f32 	%f319, 0f00000000;
	sub.f32 	%f320, %f319, %f318;
	selp.f32 	%f321, %f318, %f320, %p71;
	fma.rn.f32 	%f322, %f321, 0f3F000000, 0f3F000000;
	fma.rn.f32 	%f392, %f90, 0f40000000, 0fBF800000;
	fma.rn.f32 	%f393, %f97, 0f40000000, 0fBF800000;
	fma.rn.f32 	%f394, %f322, 0f40000000, 0fBF800000;
	mul.f32 	%f323, %f393, %f393;
	fma.rn.f32 	%f324, %f392, %f392, %f323;
	fma.rn.f32 	%f325, %f394, %f394, %f324;
	sqrt.rn.f32 	%f107, %f325;
	setp.leu.f32 	%p72, %f107, 0f00000000;
	@%p72 bra 	$L__BB0_54;
	div.rn.f32 	%f392, %f392, %f107;
	div.rn.f32 	%f393, %f393, %f107;
	div.rn.f32 	%f394, %f394, %f107;
$L__BB0_54:
	mul.f32 	%f326, %f381, %f393;
	fma.rn.f32 	%f327, %f382, %f392, %f326;
	fma.rn.f32 	%f328, %f386, %f394, %f327;
	setp.lt.f32 	%p73, %f328, 0f00000000;
	neg.f32 	%f329, %f392;
	neg.f32 	%f330, %f393;
	neg.f32 	%f331, %f394;
	selp.f32 	%f332, %f331, %f394, %p73;
	selp.f32 	%f333, %f330, %f393, %p73;
	selp.f32 	%f334, %f329, %f392, %p73;
	add.f32 	%f395, %f382, %f334;
	add.f32 	%f396, %f381, %f333;
	add.f32 	%f397, %f386, %f332;
	mul.f32 	%f335, %f396, %f396;
	fma.rn.f32 	%f336, %f395, %f395, %f335;
	fma.rn.f32 	%f337, %f397, %f397, %f336;
	sqrt.rn.f32 	%f117, %f337;
	setp.leu.f32 	%p74, %f117, 0f00000000;
	@%p74 bra 	$L__BB0_56;
	div.rn.f32 	%f395, %f395, %f117;
	div.rn.f32 	%f396, %f396, %f117;
	div.rn.f32 	%f397, %f397, %f117;
$L__BB0_56:
	mul.f32 	%f338, %f382, 0f3F13CD3A;
	fma.rn.f32 	%f339, %f381, 0f3F13CD3A, %f338;
	fma.rn.f32 	%f340, %f386, 0f3F13CD3A, %f339;
	max.f32 	%f341, %f340, 0f00000000;
	fma.rn.f32 	%f342, %f341, 0f3F4CCCCD, 0f3E4CCCCD;
	mul.f32 	%f343, %f385, %f342;
	mul.f32 	%f344, %f384, %f342;
	mul.f32 	%f345, %f383, %f342;
	mul.lo.s64 	%rd116, %rd10, 12;
	add.s64 	%rd117, %rd4, %rd116;
	st.global.f32 	[%rd117], %f343;
	st.global.f32 	[%rd117+4], %f344;
	st.global.f32 	[%rd117+8], %f345;
	add.s64 	%rd118, %rd3, %rd10;
	mov.b16 	%rs8, 1;
	st.global.u8 	[%rd118], %rs8;
	add.s64 	%rd119, %rd2, %rd116;
	st.global.f32 	[%rd119], %f80;
	st.global.f32 	[%rd119+4], %f81;
	st.global.f32 	[%rd119+8], %f82;
	add.s64 	%rd120, %rd1, %rd116;
	st.global.f32 	[%rd120], %f395;
	st.global.f32 	[%rd120+4], %f396;
	st.global.f32 	[%rd120+8], %f397;
$L__BB0_57:
	ret;

}


// ===== COMPILED SASS (sm_100) =====

	.target	sm_100

	.elftype	@"ET_EXEC"


//--------------------- .note.nv.tkinfo           --------------------------
	.section	.note.nv.tkinfo,"",@"SHT_NOTE"
	.sectionflags	@"SHF_NOTE_NV_TKINFO"
	.tkinfo
        /*0018*/ 	.word	0x00000002
        /*0030*/ 	.string	""
        /*0030*/ 	.string	"ptxas"
        /*0030*/ 	.string	"Cuda compilation tools, release 13.0, V13.0.88"
        /*0030*/ 	.string	"Build cuda_13.0.r13.0/compiler.36424714_0"
        /*0030*/ 	.string	"-arch sm_100 -m 64 "



//--------------------- .note.nv.cuinfo           --------------------------
	.section	.note.nv.cuinfo,"",@"SHT_NOTE"
	.sectionflags	@"SHF_NOTE_NV_CUINFO"
        /*0018*/ 	.short	0x0002
        /*001a*/ 	.short	0x0064
        /*001c*/ 	.short	0x0082
	.zero		2


//--------------------- .nv.info                  --------------------------
	.section	.nv.info,"",@"SHT_CUDA_INFO"
	.align	4


	//----- nvinfo : EIATTR_REGCOUNT
	.align		4
        /*0000*/ 	.byte	0x04, 0x2f
        /*0002*/ 	.short	(.L_2 - .L_1)
	.align		4
.L_1:
        /*0004*/ 	.word	index@(_Z16cast_rays_kernelP4Vec3S0_S0_S0_7BVHDataiPfS0_PbS0_S0_m)
        /*0008*/ 	.word	0x00000034


	//----- nvinfo : EIATTR_FRAME_SIZE
	.align		4
.L_2:
        /*000c*/ 	.byte	0x04, 0x11
        /*000e*/ 	.short	(.L_4 - .L_3)
	.align		4
.L_3:
        /*0010*/ 	.word	index@($__internal_2_$__cuda_sm3x_div_rn_noftz_f32_slowpath)
        /*0014*/ 	.word	0x00000200


	//----- nvinfo : EIATTR_FRAME_SIZE
	.align		4
.L_4:
        /*0018*/ 	.byte	0x04, 0x11
        /*001a*/ 	.short	(.L_6 - .L_5)
	.align		4
.L_5:
        /*001c*/ 	.word	index@($__internal_1_$__cuda_sm20_sqrt_rn_f32_slowpath)
        /*0020*/ 	.word	0x00000200


	//----- nvinfo : EIATTR_FRAME_SIZE
	.align		4
.L_6:
        /*0024*/ 	.byte	0x04, 0x11
        /*0026*/ 	.short	(.L_8 - .L_7)
	.align		4
.L_7:
        /*0028*/ 	.word	index@($__internal_0_$__cuda_sm20_rcp_rn_f32_slowpath)
        /*002c*/ 	.word	0x00000200


	//----- nvinfo : EIATTR_FRAME_SIZE
	.align		4
.L_8:
        /*0030*/ 	.byte	0x04, 0x11
        /*0032*/ 	.short	(.L_10 - .L_9)
	.align		4
.L_9:
        /*0034*/ 	.word	index@(_Z16cast_rays_kernelP4Vec3S0_S0_S0_7BVHDataiPfS0_PbS0_S0_m)
        /*0038*/ 	.word	0x00000200


	//----- nvinfo : EIATTR_MIN_STACK_SIZE
	.align		4
.L_10:
        /*003c*/ 	.byte	0x04, 0x12
        /*003e*/ 	.short	(.L_12 - .L_11)
	.align		4
.L_11:
        /*0040*/ 	.word	index@(_Z16cast_rays_kernelP4Vec3S0_S0_S0_7BVHDataiPfS0_PbS0_S0_m)
        /*0044*/ 	.word	0x00000200
.L_12:


//--------------------- .nv.compat                --------------------------
	.section	.nv.compat,"",@"SHT_CUDA_COMPAT_INFO"
	.align	4
        /*0000*/ 	.byte	0x02, 0x09, 0x00, 0x00, 0x02, 0x02, 0x01, 0x00, 0x02, 0x05, 0x05, 0x00, 0x03, 0x07, 0x01, 0x01
        /*0010*/ 	.byte	0x02, 0x03, 0x00, 0x00, 0x02, 0x06, 0x01, 0x00, 0x04, 0x0b, 0x08, 0x00, 0x01, 0x00, 0x00, 0x00
        /*0020*/ 	.byte	0x00, 0x00, 0x00, 0x00


//--------------------- .nv.info._Z16cast_rays_kernelP4Vec3S0_S0_S0_7BVHDataiPfS0_PbS0_S0_m --------------------------
	.section	.nv.info._Z16cast_rays_kernelP4Vec3S0_S0_S0_7BVHDataiPfS0_PbS0_S0_m,"",@"SHT_CUDA_INFO"
	.sectionflags	@""
	.align	4


	//----- nvinfo : EIATTR_CUDA_API_VERSION
	.align		4
        /*0000*/ 	.byte	0x04, 0x37
        /*0002*/ 	.short	(.L_14 - .L_13)
.L_13:
        /*0004*/ 	.word	0x00000082


	//----- nvinfo : EIATTR_KPARAM_INFO
	.align		4
.L_14:
        /*0008*/ 	.byte	0x04, 0x17
        /*000a*/ 	.short	(.L_16 - .L_15)
.L_15:
        /*000c*/ 	.word	0x00000000
        /*0010*/ 	.short	0x000b
        /*0012*/ 	.short	0x0088
        /*0014*/ 	.byte	0x00, 0xf0, 0x21, 0x00


	//----- nvinfo : EIATTR_KPARAM_INFO
	.align		4
.L_16:
        /*0018*/ 	.byte	0x04, 0x17
        /*001a*/ 	.short	(.L_18 - .L_17)
.L_17:
        /*001c*/ 	.word	0x00000000
        /*0020*/ 	.short	0x000a
        /*0022*/ 	.short	0x0080
        /*0024*/ 	.byte	0x00, 0xf5, 0x21, 0x00


	//----- nvinfo : EIATTR_KPARAM_INFO
	.align		4
.L_18:
        /*0028*/ 	.byte	0x04, 0x17
        /*002a*/ 	.short	(.L_20 - .L_19)
.L_19:
        /*002c*/ 	.word	0x00000000
        /*0030*/ 	.short	0x0009
        /*0032*/ 	.short	0x0078
        /*0034*/ 	.byte	0x00, 0xf5, 0x21, 0x00


	//----- nvinfo : EIATTR_KPARAM_INFO
	.align		4
.L_20:
        /*0038*/ 	.byte	0x04, 0x17
        /*003a*/ 	.short	(.L_22 - .L_21)
.L_21:
        /*003c*/ 	.word	0x00000000
        /*0040*/ 	.short	0x0008
        /*0042*/ 	.short	0x0070
        /*0044*/ 	.byte	0x00, 0xf5, 0x21, 0x00


	//----- nvinfo : EIATTR_KPARAM_INFO
	.align		4
.L_22:
        /*0048*/ 	.byte	0x04, 0x17
        /*004a*/ 	.short	(.L_24 - .L_23)
.L_23:
        /*004c*/ 	.word	0x00000000
        /*0050*/ 	.short	0x0007
        /*0052*/ 	.short	0x0068
        /*0054*/ 	.byte	0x00, 0xf5, 0x21, 0x00


	//----- nvinfo : EIATTR_KPARAM_INFO
	.align		4
.L_24:
        /*0058*/ 	.byte	0x04, 0x17
        /*005a*/ 	.short	(.L_26 - .L_25)
.L_25:
        /*005c*/ 	.word	0x00000000
        /*0060*/ 	.short	0x0006
        /*0062*/ 	.short	0x0060
        /*0064*/ 	.byte	0x00, 0xf5, 0x21, 0x00


	//----- nvinfo : EIATTR_KPARAM_INFO
	.align		4
.L_26:
        /*0068*/ 	.byte	0x04, 0x17
        /*006a*/ 	.short	(.L_28 - .L_27)
.L_27:
        /*006c*/ 	.word	0x00000000
        /*0070*/ 	.short	0x0005
        /*0072*/ 	.short	0x0058
        /*0074*/ 	.byte	0x00, 0xf0, 0x11, 0x00


	//----- nvinfo : EIATTR_KPARAM_INFO
	.align		4
.L_28:
        /*0078*/ 	.byte	0x04, 0x17
        /*007a*/ 	.short	(.L_30 - .L_29)
.L_29:
        /*007c*/ 	.word	0x00000000
        /*0080*/ 	.short	0x0004
        /*0082*/ 	.short	0x0020
        /*0084*/ 	.byte	0x00, 0xf0, 0xe1, 0x00


	//----- nvinfo : EIATTR_KPARAM_INFO
	.align		4
.L_30:
        /*0088*/ 	.byte	0x04, 0x17
        /*008a*/ 	.short	(.L_32 - .L_31)
.L_31:
        /*008c*/ 	.word	0x00000000
        /*0090*/ 	.short	0x0003
        /*0092*/ 	.short	0x0018
        /*0094*/ 	.byte	0x00, 0xf5, 0x21, 0x00


	//----- nvinfo : EIATTR_KPARAM_INFO
	.align		4
.L_32:
        /*0098*/ 	.byte	0x04, 0x17
        /*009a*/ 	.short	(.L_34 - .L_33)
.L_33:
        /*009c*/ 	.word	0x00000000
        /*00a0*/ 	.short	0x0002
        /*00a2*/ 	.short	0x0010
        /*00a4*/ 	.byte	0x00, 0xf5, 0x21, 0x00


	//----- nvinfo : EIATTR_KPARAM_INFO
	.align		4
.L_34:
        /*00a8*/ 	.byte	0x04, 0x17
        /*00aa*/ 	.short	(.L_36 - .L_35)
.L_35:
        /*00ac*/ 	.word	0x00000000
        /*00b0*/ 	.short	0x0001
        /*00b2*/ 	.short	0x0008
        /*00b4*/ 	.byte	0x00, 0xf5, 0x21, 0x00


	//----- nvinfo : EIATTR_KPARAM_INFO
	.align		4
.L_36:
        /*00b8*/ 	.byte	0x04, 0x17
        /*00ba*/ 	.short	(.L_38 - .L_37)
.L_37:
        /*00bc*/ 	.word	0x00000000
        /*00c0*/ 	.short	0x0000
        /*00c2*/ 	.short	0x0000
        /*00c4*/ 	.byte	0x00, 0xf5, 0x21, 0x00


	//----- nvinfo : EIATTR_SPARSE_MMA_MASK
	.align		4
.L_38:
        /*00c8*/ 	.byte	0x03, 0x50
        /*00ca*/ 	.short	0x0000


	//----- nvinfo : EIATTR_MAXREG_COUNT
	.align		4
        /*00cc*/ 	.byte	0x03, 0x1b
        /*00ce*/ 	.short	0x00ff


	//----- nvinfo : EIATTR_MERCURY_ISA_VERSION
	.align		4
        /*00d0*/ 	.byte	0x03, 0x5f
        /*00d2*/ 	.short	0x0101


	//----- nvinfo : EIATTR_VRC_CTA_INIT_COUNT
	.align		4
        /*00d4*/ 	.byte	0x02, 0x4a
	.zero		1
	.zero		1


	//----- nvinfo : EIATTR_EXIT_INSTR_OFFSETS
	.align		4
        /*00d8*/ 	.byte	0x04, 0x1c
        /*00da*/ 	.short	(.L_40 - .L_39)


	//   ....[0]....
.L_39:
        /*00dc*/ 	.word	0x000000a0


	//   ....[1]....
        /*00e0*/ 	.word	0x00002750


	//   ....[2]....
        /*00e4*/ 	.word	0x000042b0


	//----- nvinfo : EIATTR_CRS_STACK_SIZE
	.align		4
.L_40:
        /*00e8*/ 	.byte	0x04, 0x1e
        /*00ea*/ 	.short	(.L_42 - .L_41)
.L_41:
        /*00ec*/ 	.word	0x00000000


	//----- nvinfo : EIATTR_CBANK_PARAM_SIZE
	.align		4
.L_42:
        /*00f0*/ 	.byte	0x03, 0x19
        /*00f2*/ 	.short	0x0090


	//----- nvinfo : EIATTR_PARAM_CBANK
	.align		4
        /*00f4*/ 	.byte	0x04, 0x0a
        /*00f6*/ 	.short	(.L_44 - .L_43)
	.align		4
.L_43:
        /*00f8*/ 	.word	index@(.nv.constant0._Z16cast_rays_kernelP4Vec3S0_S0_S0_7BVHDataiPfS0_PbS0_S0_m)
        /*00fc*/ 	.short	0x0380
        /*00fe*/ 	.short	0x0090


	//----- nvinfo : EIATTR_SW_WAR
	.align		4
.L_44:
        /*0100*/ 	.byte	0x04, 0x36
        /*0102*/ 	.short	(.L_46 - .L_45)
.L_45:
        /*0104*/ 	.word	0x00000008
.L_46:


//--------------------- .nv.callgraph             --------------------------
	.section	.nv.callgraph,"",@"SHT_CUDA_CALLGRAPH"
	.align	4
	.sectionentsize	8
	.align		4
        /*0000*/ 	.word	0x00000000
	.align		4
        /*0004*/ 	.word	0xffffffff
	.align		4
        /*0008*/ 	.word	0x00000000
	.align		4
        /*000c*/ 	.word	0xfffffffe
	.align		4
        /*0010*/ 	.word	0x00000000
	.align		4
        /*0014*/ 	.word	0xfffffffd
	.align		4
        /*0018*/ 	.word	0x00000000
	.align		4
        /*001c*/ 	.word	0xfffffffc


//--------------------- .nv.constant4             --------------------------
	.section	.nv.constant4,"a",@progbits
	.align	8
	.align		8
.nv.constant4:
        /*0000*/ 	.dword	__cudart_i2opi_f


//--------------------- .text._Z16cast_rays_kernelP4Vec3S0_S0_S0_7BVHDataiPfS0_PbS0_S0_m --------------------------
	.section	.text._Z16cast_rays_kernelP4Vec3S0_S0_S0_7BVHDataiPfS0_PbS0_S0_m,"ax",@progbits
	.align	128
        .global         _Z16cast_rays_kernelP4Vec3S0_S0_S0_7BVHDataiPfS0_PbS0_S0_m
        .type           _Z16cast_rays_kernelP4Vec3S0_S0_S0_7BVHDataiPfS0_PbS0_S0_m,@function
        .size           _Z16cast_rays_kernelP4Vec3S0_S0_S0_7BVHDataiPfS0_PbS0_S0_m,(.L_x_112 - _Z16cast_rays_kernelP4Vec3S0_S0_S0_7BVHDataiPfS0_PbS0_S0_m)
        .other          _Z16cast_rays_kernelP4Vec3S0_S0_S0_7BVHDataiPfS0_PbS0_S0_m,@"STO_CUDA_ENTRY STV_DEFAULT"
_Z16cast_rays_kernelP4Vec3S0_S0_S0_7BVHDataiPfS0_PbS0_S0_m:
.text._Z16cast_rays_kernelP4Vec3S0_S0_S0_7BVHDataiPfS0_PbS0_S0_m:
[----:B------:R-:W0:Y:S01]  /*0000*/  LDC R1, c[0x0][0x37c] ;  /* 0x0000df00ff017b82 */ /* 0x000e220000000800 */
[----:B------:R-:W1:Y:S07]  /*0010*/  S2R R3, SR_TID.X ;  /* 0x0000000000037919 */ /* 0x000e6e0000002100 */
[----:B------:R-:W1:Y:S01]  /*0020*/  S2UR UR4, SR_CTAID.X ;  /* 0x00000000000479c3 */ /* 0x000e620000002500 */
[----:B------:R-:W2:Y:S01]  /*0030*/  LDCU.64 UR6, c[0x0][0x408] ;  /* 0x00008100ff0677ac */ /* 0x000ea20008000a00 */
[----:B0-----:R-:W-:-:S06]  /*0040*/  IADD3 R1, PT, PT, R1, -0x200, RZ ;  /* 0xfffffe0001017810 */ /* 0x001fcc0007ffe0ff */
[----:B------:R-:W1:Y:S02]  /*0050*/  LDC R4, c[0x0][0x360] ;  /* 0x0000d800ff047b82 */ /* 0x000e640000000800 */
[----:B-1----:R-:W-:-:S05]  /*0060*/  IMAD R4, R4, UR4, R3 ;  /* 0x0000000404047c24 */ /* 0x002fca000f8e0203 */
[----:B--2---:R-:W-:Y:S02]  /*0070*/  ISETP.GE.U32.AND P0, PT, R4, UR6, PT ;  /* 0x0000000604007c0c */ /* 0x004fe4000bf06070 */
[----:B------:R-:W-:-:S04]  /*0080*/  SHF.R.S32.HI R5, RZ, 0x1f, R4 ;  /* 0x0000001fff057819 */ /* 0x000fc80000011404 */
[----:B------:R-:W-:-:S13]  /*0090*/  ISETP.GE.U32.AND.EX P0, PT, R5, UR7, PT, P0 ;  /* 0x0000000705007c0c */ /* 0x000fda000bf06100 */
[----:B------:R-:W-:Y:S05]  /*00a0*/  @P0 EXIT ;  /* 0x000000000000094d */ /* 0x000fea0003800000 */
[----:B------:R-:W0:Y:S01]  /*00b0*/  LDC.64 R16, c[0x0][0x388] ;  /* 0x0000e200ff107b82 */ /* 0x000e220000000a00 */
[----:B------:R-:W1:Y:S01]  /*00c0*/  LDCU.64 UR6, c[0x0][0x358] ;  /* 0x00006b00ff0677ac */ /* 0x000e620008000a00 */
[----:B------:R-:W-:Y:S01]  /*00d0*/  IMAD R3, R5, 0xc, RZ ;  /* 0x0000000c05037824 */ /* 0x000fe200078e02ff */
[----:B------:R-:W2:Y:S05]  /*00e0*/  LDCU.64 UR4, c[0x0][0x3e0] ;  /* 0x00007c00ff0477ac */ /* 0x000eaa0008000a00 */
[----:B------:R-:W3:Y:S01]  /*00f0*/  LDC.64 R14, c[0x0][0x380] ;  /* 0x0000e000ff0e7b82 */ /* 0x000ee20000000a00 */
[----:B0-----:R-:W-:-:S04]  /*0100*/  IMAD.WIDE.U32 R16, R4, 0xc, R16 ;  /* 0x0000000c04107825 */ /* 0x001fc800078e0010 */
[----:B------:R-:W-:-:S05]  /*0110*/  IMAD.IADD R17, R3, 0x1, R17 ;  /* 0x0000000103117824 */ /* 0x000fca00078e0211 */
[----:B-1----:R-:W4:Y:S01]  /*0120*/  LDG.E R6, desc[UR6][R16.64] ;  /* 0x0000000610067981 */ /* 0x002f22000c1e1900 */
[C---:B---3--:R-:W-:Y:S01]  /*0130*/  IMAD.WIDE.U32 R14, R4.reuse, 0xc, R14 ;  /* 0x0000000c040e7825 */ /* 0x048fe200078e000e */
[C---:B--2---:R-:W-:Y:S02]  /*0140*/  LEA R18, P0, R4.reuse, UR4, 0x2 ;  /* 0x0000000404127c11 */ /* 0x044fe4000f8010ff */
[----:B------:R0:W5:Y:S02]  /*0150*/  LDG.E R0, desc[UR6][R16.64+0x4] ;  /* 0x0000040610007981 */ /* 0x000164000c1e1900 */
[----:B------:R-:W-:Y:S02]  /*0160*/  IADD3 R15, PT, PT, R15, R3, RZ ;  /* 0x000000030f0f7210 */ /* 0x000fe40007ffe0ff */
[----:B------:R-:W-:Y:S01]  /*0170*/  LEA.HI.X R19, R4, UR5, R5, 0x2, P0 ;  /* 0x0000000504137c11 */ /* 0x000fe200080f1405 */
[----:B------:R0:W5:Y:S04]  /*0180*/  LDG.E R13, desc[UR6][R16.64+0x8] ;  /* 0x00000806100d7981 */ /* 0x000168000c1e1900 */
[----:B------:R0:W5:Y:S04]  /*0190*/  LDG.E R7, desc[UR6][R18.64] ;  /* 0x0000000612077981 */ /* 0x000168000c1e1900 */
[----:B------:R0:W5:Y:S04]  /*01a0*/  LDG.E R9, desc[UR6][R14.64] ;  /* 0x000000060e097981 */ /* 0x000168000c1e1900 */
[----:B------:R0:W5:Y:S04]  /*01b0*/  LDG.E R11, desc[UR6][R14.64+0x4] ;  /* 0x000004060e0b7981 */ /* 0x000168000c1e1900 */
[----:B------:R0:W5:Y:S04]  /*01c0*/  LDG.E R8, desc[UR6][R14.64+0x8] ;  /* 0x000008060e087981 */ /* 0x000168000c1e1900 */
[----:B------:R0:W-:Y:S01]  /*01d0*/  STL.64 [R1], RZ ;  /* 0x000000ff01007387 */ /* 0x0001e20000100a00 */
[----:B------:R-:W-:Y:S01]  /*01e0*/  BSSY.RECONVERGENT B0, `(.L_x_0) ;  /* 0x000000e000007945 */ /* 0x000fe20003800200 */
[----:B----4-:R-:W-:-:S05]  /*01f0*/  VIADD R2, R6, 0x1800000 ;  /* 0x0180000006027836 */ /* 0x010fca0000000000 */
[----:B------:R-:W-:-:S04]  /*0200*/  LOP3.LUT R2, R2, 0x7f800000, RZ, 0xc0, !PT ;  /* 0x7f80000002027812 */ /* 0x000fc800078ec0ff */
[----:B------:R-:W-:-:S13]  /*0210*/  ISETP.GT.U32.AND P0, PT, R2, 0x1ffffff, PT ;  /* 0x01ffffff0200780c */ /* 0x000fda0003f04070 */
[----:B0-----:R-:W-:Y:S05]  /*0220*/  @P0 BRA `(.L_x_1) ;  /* 0x0000000000140947 */ /* 0x001fea0003800000 */
[----:B------:R-:W-:Y:S02]  /*0230*/  MOV R2, R6 ;  /* 0x0000000600027202 */ /* 0x000fe40000000f00 */
[----:B------:R-:W-:-:S07]  /*0240*/  MOV R43, 0x260 ;  /* 0x00000260002b7802 */ /* 0x000fce0000000f00 */
[----:B-----5:R-:W-:Y:S05]  /*0250*/  CALL.REL.NOINC `($__internal_0_$__cuda_sm20_rcp_rn_f32_slowpath) ;  /* 0x0000004000187944 */ /* 0x020fea0003c00000 */
[----:B------:R-:W-:Y:S01]  /*0260*/  IMAD.MOV.U32 R10, RZ, RZ, R44 ;  /* 0x000000ffff0a7224 */ /* 0x000fe200078e002c */
[----:B------:R-:W-:Y:S06]  /*0270*/  BRA `(.L_x_2) ;  /* 0x0000000000107947 */ /* 0x000fec0003800000 */
.L_x_1:
[----:B------:R-:W0:Y:S02]  /*0280*/  MUFU.RCP R3, R6 ;  /* 0x0000000600037308 */ /* 0x000e240000001000 */
[----:B0-----:R-:W-:-:S04]  /*0290*/  FFMA R2, R6, R3, -1 ;  /* 0xbf80000006027423 */ /* 0x001fc80000000003 */
[----:B------:R-:W-:-:S04]  /*02a0*/  FADD.FTZ R2, -R2, -RZ ;  /* 0x800000ff02027221 */ /* 0x000fc80000010100 */
[----:B------:R-:W-:-:S07]  /*02b0*/  FFMA R10, R3, R2, R3 ;  /* 0x00000002030a7223 */ /* 0x000fce0000000003 */
.L_x_2:
[----:B------:R-:W-:Y:S05]  /*02c0*/  BSYNC.RECONVERGENT B0 ;  /* 0x0000000000007941 */ /* 0x000fea0003800200 */
.L_x_0:
[----:B-----5:R-:W-:Y:S01]  /*02d0*/  IADD3 R2, PT, PT, R0, 0x1800000, RZ ;  /* 0x0180000000027810 */ /* 0x020fe20007ffe0ff */
[----:B------:R-:W-:Y:S03]  /*02e0*/  BSSY.RECONVERGENT B0, `(.L_x_3) ;  /* 0x000000d000007945 */ /* 0x000fe60003800200 */
[----:B------:R-:W-:-:S04]  /*02f0*/  LOP3.LUT R2, R2, 0x7f800000, RZ, 0xc0, !PT ;  /* 0x7f80000002027812 */ /* 0x000fc800078ec0ff */
[----:B------:R-:W-:-:S13]  /*0300*/  ISETP.GT.U32.AND P0, PT, R2, 0x1ffffff, PT ;  /* 0x01ffffff0200780c */ /* 0x000fda0003f04070 */
[----:B------:R-:W-:Y:S05]  /*0310*/  @P0 BRA `(.L_x_4) ;  /* 0x0000000000140947 */ /* 0x000fea0003800000 */
[----:B------:R-:W-:Y:S01]  /*0320*/  IMAD.MOV.U32 R2, RZ, RZ, R0 ;  /* 0x000000ffff027224 */ /* 0x000fe200078e0000 */
[----:B------:R-:W-:-:S07]  /*0330*/  MOV R43, 0x350 ;  /* 0x00000350002b7802 */ /* 0x000fce0000000f00 */
[----:B------:R-:W-:Y:S05]  /*0340*/  CALL.REL.NOINC `($__internal_0_$__cuda_sm20_rcp_rn_f32_slowpath) ;  /* 0x0000003c00dc7944 */ /* 0x000fea0003c00000 */
[----:B------:R-:W-:Y:S01]  /*0350*/  MOV R12, R44 ;  /* 0x0000002c000c7202 */ /* 0x000fe20000000f00 */
[----:B------:R-:W-:Y:S06]  /*0360*/  BRA `(.L_x_5) ;  /* 0x0000000000107947 */ /* 0x000fec0003800000 */
.L_x_4:
[----:B------:R-:W0:Y:S02]  /*0370*/  MUFU.RCP R3, R0 ;  /* 0x0000000000037308 */ /* 0x000e240000001000 */
[----:B0-----:R-:W-:-:S04]  /*0380*/  FFMA R2, R0, R3, -1 ;  /* 0xbf80000000027423 */ /* 0x001fc80000000003 */
[----:B------:R-:W-:-:S04]  /*0390*/  FADD.FTZ R2, -R2, -RZ ;  /* 0x800000ff02027221 */ /* 0x000fc80000010100 */
[----:B------:R-:W-:-:S07]  /*03a0*/  FFMA R12, R3, R2, R3 ;  /* 0x00000002030c7223 */ /* 0x000fce0000000003 */
.L_x_5:
[----:B------:R-:W-:Y:S05]  /*03b0*/  BSYNC.RECONVERGENT B0 ;  /* 0x0000000000007941 */ /* 0x000fea0003800200 */
.L_x_3:
[----:B------:R-:W-:Y:S01]  /*03c0*/  VIADD R2, R13, 0x1800000 ;  /* 0x018000000d027836 */ /* 0x000fe20000000000 */
[----:B------:R-:W-:Y:S04]  /*03d0*/  BSSY.RECONVERGENT B0, `(.L_x_6) ;  /* 0x000000d000007945 */ /* 0x000fe80003800200 */
[----:B------:R-:W-:-:S04]  /*03e0*/  LOP3.LUT R2, R2, 0x7f800000, RZ, 0xc0, !PT ;  /* 0x7f80000002027812 */ /* 0x000fc800078ec0ff */
[----:B------:R-:W-:-:S13]  /*03f0*/  ISETP.GT.U32.AND P0, PT, R2, 0x1ffffff, PT ;  /* 0x01ffffff0200780c */ /* 0x000fda0003f04070 */
[----:B------:R-:W-:Y:S05]  /*0400*/  @P0 BRA `(.L_x_7) ;  /* 0x0000000000140947 */ /* 0x000fea0003800000 */
[----:B------:R-:W-:Y:S02]  /*0410*/  MOV R2, R13 ;  /* 0x0000000d00027202 */ /* 0x000fe40000000f00 */
[----:B------:R-:W-:-:S07]  /*0420*/  MOV R43, 0x440 ;  /* 0x00000440002b7802 */ /* 0x000fce0000000f00 */
[----:B------:R-:W-:Y:S05]  /*0430*/  CALL.REL.NOINC `($__internal_0_$__cuda_sm20_rcp_rn_f32_slowpath) ;  /* 0x0000003c00a07944 */ /* 0x000fea0003c00000 */
[----:B------:R-:W-:Y:S01]  /*0440*/  IMAD.MOV.U32 R14, RZ, RZ, R44 ;  /* 0x000000ffff0e7224 */ /* 0x000fe200078e002c */
[----:B------:R-:W-:Y:S06]  /*0450*/  BRA `(.L_x_8) ;  /* 0x0000000000107947 */ /* 0x000fec0003800000 */
.L_x_7:
[----:B------:R-:W0:Y:S02]  /*0460*/  MUFU.RCP R14, R13 ;  /* 0x0000000d000e7308 */ /* 0x000e240000001000 */
[----:B0-----:R-:W-:-:S04]  /*0470*/  FFMA R2, R13, R14, -1 ;  /* 0xbf8000000d027423 */ /* 0x001fc8000000000e */
[----:B------:R-:W-:-:S04]  /*0480*/  FADD.FTZ R3, -R2, -RZ ;  /* 0x800000ff02037221 */ /* 0x000fc80000010100 */
[----:B------:R-:W-:-:S07]  /*0490*/  FFMA R14, R14, R3, R14 ;  /* 0x000000030e0e7223 */ /* 0x000fce000000000e */
.L_x_8:
[----:B------:R-:W-:Y:S05]  /*04a0*/  BSYNC.RECONVERGENT B0 ;  /* 0x0000000000007941 */ /* 0x000fea0003800200 */
.L_x_6:
[----:B------:R-:W0:Y:S01]  /*04b0*/  LDCU.64 UR4, c[0x0][0x398] ;  /* 0x00007300ff0477ac */ /* 0x000e220008000a00 */
[----:B------:R-:W-:Y:S01]  /*04c0*/  HFMA2 R15, -RZ, RZ, 0, 0 ;  /* 0x00000000ff0f7431 */ /* 0x000fe200000001ff */
[----:B------:R-:W-:Y:S01]  /*04d0*/  BSSY.RECONVERGENT B1, `(.L_x_9) ;  /* 0x00001ed000017945 */ /* 0x000fe20003800200 */
[----:B------:R-:W-:Y:S01]  /*04e0*/  IMAD.MOV.U32 R16, RZ, RZ, 0x7f800000 ;  /* 0x7f800000ff107424 */ /* 0x000fe200078e00ff */
[----:B------:R-:W-:Y:S01]  /*04f0*/  MOV R18, 0x1 ;  /* 0x0000000100127802 */ /* 0x000fe20000000f00 */
[----:B------:R-:W-:Y:S01]  /*0500*/  IMAD.MOV.U32 R19, RZ, RZ, RZ ;  /* 0x000000ffff137224 */ /* 0x000fe200078e00ff */
[----:B------:R-:W-:Y:S02]  /*0510*/  PRMT R17, RZ, 0x7610, R17 ;  /* 0x00007610ff117816 */ /* 0x000fe40000000011 */
[----:B------:R-:W-:Y:S02]  /*0520*/  CS2R R20, SRZ ;  /* 0x0000000000147805 */ /* 0x000fe4000001ff00 */
[----:B------:R-:W-:Y:S01]  /*0530*/  CS2R R30, SRZ ;  /* 0x00000000001e7805 */ /* 0x000fe2000001ff00 */
[----:B0-----:R-:W-:-:S04]  /*0540*/  UIADD3 UR4, UP0, UPT, UR4, 0x8, URZ ;  /* 0x0000000804047890 */ /* 0x001fc8000ff1e0ff */
[----:B------:R-:W-:-:S12]  /*0550*/  UIADD3.X UR5, UPT, UPT, URZ, UR5, URZ, UP0, !UPT ;  /* 0x00000005ff057290 */ /* 0x000fd800087fe4ff */
.L_x_55:
[----:B------:R-:W-:Y:S01]  /*0560*/  MOV R32, R18 ;  /* 0x0000001200207202 */ /* 0x000fe20000000f00 */
[----:B------:R-:W-:-:S05]  /*0570*/  VIADD R18, R18, 0xffffffff ;  /* 0xffffffff12127836 */ /* 0x000fca0000000000 */
[----:B-1----:R-:W-:-:S05]  /*0580*/  LEA R33, R18, R1, 0x3 ;  /* 0x0000000112217211 */ /* 0x002fca00078e18ff */
[----:B0-----:R-:W2:Y:S01]  /*0590*/  LDL.64 R2, [R33] ;  /* 0x0000000021027983 */ /* 0x001ea20000100a00 */
[----:B------:R-:W-:Y:S01]  /*05a0*/  BSSY.RECONVERGENT B0, `(.L_x_10) ;  /* 0x00001dd000007945 */ /* 0x000fe20003800200 */
[----:B--2---:R-:W-:-:S13]  /*05b0*/  FSETP.GE.AND P0, PT, R3, R16, PT ;  /* 0x000000100300720b */ /* 0x004fda0003f06000 */
[----:B-----5:R-:W-:Y:S05]  /*05c0*/  @P0 BRA `(.L_x_11) ;  /* 0x0000001c00680947 */ /* 0x020fea0003800000 */
[----:B------:R-:W0:Y:S08]  /*05d0*/  LDC.64 R26, c[0x0][0x3a8] ;  /* 0x0000ea00ff1a7b82 */ /* 0x000e300000000a00 */
[----:B------:R-:W1:Y:S01]  /*05e0*/  LDC.64 R28, c[0x0][0x3b0] ;  /* 0x0000ec00ff1c7b82 */ /* 0x000e620000000a00 */
[----:B0-----:R-:W-:-:S05]  /*05f0*/  IMAD.WIDE R24, R2, 0xc, R26 ;  /* 0x0000000c02187825 */ /* 0x001fca00078e021a */
[----:B------:R-:W2:Y:S01]  /*0600*/  LDG.E R34, desc[UR6][R24.64] ;  /* 0x0000000618227981 */ /* 0x000ea2000c1e1900 */
[----:B-1----:R-:W-:-:S03]  /*0610*/  IMAD.WIDE R22, R2, 0xc, R28 ;  /* 0x0000000c02167825 */ /* 0x002fc600078e021c */
[----:B------:R-:W3:Y:S04]  /*0620*/  LDG.E R36, desc[UR6][R24.64+0x4] ;  /* 0x0000040618247981 */ /* 0x000ee8000c1e1900 */
[----:B------:R-:W4:Y:S04]  /*0630*/  LDG.E R39, desc[UR6][R24.64+0x8] ;  /* 0x0000080618277981 */ /* 0x000f28000c1e1900 */
[----:B------:R-:W5:Y:S04]  /*0640*/  LDG.E R38, desc[UR6][R22.64] ;  /* 0x0000000616267981 */ /* 0x000f68000c1e1900 */
[----:B------:R-:W5:Y:S04]  /*0650*/  LDG.E R40, desc[UR6][R22.64+0x4] ;  /* 0x0000040616287981 */ /* 0x000f68000c1e1900 */
[----:B------:R-:W5:Y:S01]  /*0660*/  LDG.E R45, desc[UR6][R22.64+0x8] ;  /* 0x00000806162d7981 */ /* 0x000f62000c1e1900 */
[----:B--2---:R-:W-:Y:S01]  /*0670*/  FADD R3, -R9, R34 ;  /* 0x0000002209037221 */ /* 0x004fe20000000100 */
[----:B---3--:R-:W-:Y:S01]  /*0680*/  FADD R37, -R11, R36 ;  /* 0x000000240b257221 */ /* 0x008fe20000000100 */
[C---:B----4-:R-:W-:Y:S01]  /*0690*/  FADD R39, -R8.reuse, R39 ;  /* 0x0000002708277221 */ /* 0x050fe20000000100 */
[----:B-----5:R-:W-:Y:S01]  /*06a0*/  FADD R41, -R9, R38 ;  /* 0x0000002609297221 */ /* 0x020fe20000000100 */
[----:B------:R-:W-:Y:S01]  /*06b0*/  FADD R43, -R11, R40 ;  /* 0x000000280b2b7221 */ /* 0x000fe20000000100 */
[----:B------:R-:W-:Y:S01]  /*06c0*/  FADD R45, -R8, R45 ;  /* 0x0000002d082d7221 */ /* 0x000fe20000000100 */
[----:B------:R-:W-:Y:S01]  /*06d0*/  FMUL R3, R3, R10 ;  /* 0x0000000a03037220 */ /* 0x000fe20000400000 */
[----:B------:R-:W-:Y:S01]  /*06e0*/  FMUL R37, R37, R12 ;  /* 0x0000000c25257220 */ /* 0x000fe20000400000 */
[----:B------:R-:W-:Y:S01]  /*06f0*/  FMUL R39, R39, R14 ;  /* 0x0000000e27277220 */ /* 0x000fe20000400000 */
[----:B------:R-:W-:Y:S01]  /*0700*/  FMUL R24, R41, R10 ;  /* 0x0000000a29187220 */ /* 0x000fe20000400000 */
[----:B------:R-:W-:Y:S01]  /*0710*/  FMUL R22, R43, R12 ;  /* 0x0000000c2b167220 */ /* 0x000fe20000400000 */
[----:B------:R-:W-:-:S03]  /*0720*/  FMUL R34, R45, R14 ;  /* 0x0000000e2d227220 */ /* 0x000fc60000400000 */
[----:B------:R-:W-:Y:S02]  /*0730*/  FMNMX R23, R3, R24, !PT ;  /* 0x0000001803177209 */ /* 0x000fe40007800000 */
[----:B------:R-:W-:Y:S02]  /*0740*/  FMNMX R36, R37, R22, !PT ;  /* 0x0000001625247209 */ /* 0x000fe40007800000 */
[----:B------:R-:W-:Y:S02]  /*0750*/  FMNMX R25, R39, R34, !PT ;  /* 0x0000002227197209 */ /* 0x000fe40007800000 */
[----:B------:R-:W-:Y:S02]  /*0760*/  FMNMX R3, R3, R24, PT ;  /* 0x0000001803037209 */ /* 0x000fe40003800000 */
[----:B------:R-:W-:Y:S02]  /*0770*/  FMNMX R22, R37, R22, PT ;  /* 0x0000001625167209 */ /* 0x000fe40003800000 */
[----:B------:R-:W-:-:S02]  /*0780*/  FMNMX R34, R39, R34, PT ;  /* 0x0000002227227209 */ /* 0x000fc40003800000 */
[----:B------:R-:W-:Y:S02]  /*0790*/  FMNMX3 R36, R23, R36, R25, PT ;  /* 0x0000002417247276 */ /* 0x000fe40003800019 */
[----:B------:R-:W-:Y:S02]  /*07a0*/  FMNMX3 R3, R3, R22, R34, !PT ;  /* 0x0000001603037276 */ /* 0x000fe40007800022 */
[----:B------:R-:W-:-:S04]  /*07b0*/  FSETP.GT.AND P0, PT, R36, RZ, PT ;  /* 0x000000ff2400720b */ /* 0x000fc80003f04000 */
[----:B------:R-:W-:-:S13]  /*07c0*/  FSETP.GTU.OR P0, PT, R3, R36, !P0 ;  /* 0x000000240300720b */ /* 0x000fda000470c400 */
[----:B------:R-:W-:Y:S05]  /*07d0*/  @P0 BRA `(.L_x_11) ;  /* 0x0000001800e40947 */ /* 0x000fea0003800000 */
[----:B------:R-:W0:Y:S02]  /*07e0*/  LDC.64 R22, c[0x0][0x3b8] ;  /* 0x0000ee00ff167b82 */ /* 0x000e240000000a00 */
[----:B0-----:R-:W-:-:S05]  /*07f0*/  IMAD.WIDE R22, R2, 0x4, R22 ;  /* 0x0000000402167825 */ /* 0x001fca00078e0216 */
[----:B------:R-:W2:Y:S02]  /*0800*/  LDG.E R24, desc[UR6][R22.64] ;  /* 0x0000000616187981 */ /* 0x000ea4000c1e1900 */
[----:B--2---:R-:W-:-:S13]  /*0810*/  ISETP.NE.AND P0, PT, R24, -0x1, PT ;  /* 0xffffffff1800780c */ /* 0x004fda0003f05270 */
[----:B------:R-:W-:Y:S05]  /*0820*/  @P0 BRA `(.L_x_12) ;  /* 0x0000000800c40947 */ /* 0x000fea0003800000 */
[----:B------:R-:W0:Y:S08]  /*0830*/  LDC.64 R22, c[0x0][0x3d0] ;  /* 0x0000f400ff167b82 */ /* 0x000e300000000a00 */
[----:B------:R-:W1:Y:S01]  /*0840*/  LDC.64 R24, c[0x0][0x3c8] ;  /* 0x0000f200ff187b82 */ /* 0x000e620000000a00 */
[----:B0-----:R-:W-:-:S06]  /*0850*/  IMAD.WIDE R22, R2, 0x4, R22 ;  /* 0x0000000402167825 */ /* 0x001fcc00078e0216 */
[----:B------:R-:W2:Y:S01]  /*0860*/  LDG.E R22, desc[UR6][R22.64] ;  /* 0x0000000616167981 */ /* 0x000ea2000c1e1900 */
[----:B-1----:R-:W-:-:S05]  /*0870*/  IMAD.WIDE R24, R2, 0x4, R24 ;  /* 0x0000000402187825 */ /* 0x002fca00078e0218 */
[----:B------:R-:W2:Y:S01]  /*0880*/  LDG.E R29, desc[UR6][R24.64] ;  /* 0x00000006181d7981 */ /* 0x000ea2000c1e1900 */
[----:B------:R-:W-:Y:S01]  /*0890*/  BSSY.RECONVERGENT B4, `(.L_x_13) ;  /* 0x00000a9000047945 */ /* 0x000fe20003800200 */
[----:B--2---:R-:W-:-:S13]  /*08a0*/  ISETP.GE.AND P0, PT, R29, R22, PT ;  /* 0x000000161d00720c */ /* 0x004fda0003f06270 */
[----:B------:R-:W-:Y:S05]  /*08b0*/  @P0 BRA `(.L_x_14) ;  /* 0x0000000800980947 */ /* 0x000fea0003800000 */
[----:B------:R-:W-:-:S07]  /*08c0*/  IMAD R27, R29, 0x3, RZ ;  /* 0x000000031d1b7824 */ /* 0x000fce00078e02ff */
.L_x_29:
[----:B------:R-:W0:Y:S02]  /*08d0*/  LDC.64 R2, c[0x0][0x390] ;  /* 0x0000e400ff027b82 */ /* 0x000e240000000a00 */
[----:B0-----:R-:W-:-:S05]  /*08e0*/  IMAD.WIDE R2, R27, 0xc, R2 ;  /* 0x0000000c1b027825 */ /* 0x001fca00078e0202 */
[----:B------:R-:W2:Y:S04]  /*08f0*/  LDG.E R23, desc[UR6][R2.64+0x8] ;  /* 0x0000080602177981 */ /* 0x000ea8000c1e1900 */
[----:B------:R-:W2:Y:S04]  /*0900*/  LDG.E R26, desc[UR6][R2.64+0x20] ;  /* 0x00002006021a7981 */ /* 0x000ea8000c1e1900 */
[----:B------:R-:W3:Y:S04]  /*0910*/  LDG.E R28, desc[UR6][R2.64] ;  /* 0x00000006021c7981 */ /* 0x000ee8000c1e1900 */
[----:B------:R-:W4:Y:S04]  /*0920*/  LDG.E R32, desc[UR6][R2.64+0x4] ;  /* 0x0000040602207981 */ /* 0x000f28000c1e1900 */
[----:B------:R-:W3:Y:S04]  /*0930*/  LDG.E R25, desc[UR6][R2.64+0x18] ;  /* 0x0000180602197981 */ /* 0x000ee8000c1e1900 */
[----:B------:R-:W4:Y:S04]  /*0940*/  LDG.E R41, desc[UR6][R2.64+0x1c] ;  /* 0x00001c0602297981 */ /* 0x000f28000c1e1900 */
[----:B-----5:R-:W5:Y:S04]  /*0950*/  LDG.E R37, desc[UR6][R2.64+0x10] ;  /* 0x0000100602257981 */ /* 0x020f68000c1e1900 */
[----:B------:R-:W5:Y:S04]  /*0960*/  LDG.E R39, desc[UR6][R2.64+0xc] ;  /* 0x00000c0602277981 */ /* 0x000f68000c1e1900 */
[----:B------:R0:W5:Y:S01]  /*0970*/  LDG.E R24, desc[UR6][R2.64+0x14] ;  /* 0x0000140602187981 */ /* 0x000162000c1e1900 */
[----:B------:R-:W-:Y:S01]  /*0980*/  BSSY.RECONVERGENT B5, `(.L_x_15) ;  /* 0x0000088000057945 */ /* 0x000fe20003800200 */
[----:B------:R-:W-:Y:S01]  /*0990*/  PLOP3.LUT P0, PT, PT, PT, PT, 0x8, 0x80 ;  /* 0x000000000080781c */ /* 0x000fe20003f0e170 */
[----:B--2---:R-:W-:-:S04]  /*09a0*/  FADD R33, -R23, R26 ;  /* 0x0000001a17217221 */ /* 0x004fc80000000100 */
[----:B------:R-:W-:Y:S01]  /*09b0*/  FMUL R38, R6, R33 ;  /* 0x0000002106267220 */ /* 0x000fe20000400000 */
[----:B---3--:R-:W-:Y:S01]  /*09c0*/  FADD R34, -R28, R25 ;  /* 0x000000191c227221 */ /* 0x008fe20000000100 */
[----:B----4-:R-:W-:-:S03]  /*09d0*/  FADD R36, -R32, R41 ;  /* 0x0000002920247221 */ /* 0x010fc60000000100 */
[----:B------:R-:W-:Y:S01]  /*09e0*/  FFMA R38, R13, R34, -R38 ;  /* 0x000000220d267223 */ /* 0x000fe20000000826 */
[----:B-----5:R-:W-:Y:S01]  /*09f0*/  FADD R37, R37, -R32 ;  /* 0x8000002025257221 */ /* 0x020fe20000000000 */
[----:B------:R-:W-:Y:S01]  /*0a00*/  FMUL R25, R13, R36 ;  /* 0x000000240d197220 */ /* 0x000fe20000400000 */
[C---:B------:R-:W-:Y:S01]  /*0a10*/  FMUL R43, R0.reuse, R34 ;  /* 0x00000022002b7220 */ /* 0x040fe20000400000 */
[----:B------:R-:W-:Y:S02]  /*0a20*/  FADD R39, R39, -R28 ;  /* 0x8000001c27277221 */ /* 0x000fe40000000000 */
[----:B------:R-:W-:Y:S01]  /*0a30*/  FFMA R40, R0, R33, -R25 ;  /* 0x0000002100287223 */ /* 0x000fe20000000819 */
[----:B0-----:R-:W-:Y:S01]  /*0a40*/  FMUL R2, R37, R38 ;  /* 0x0000002625027220 */ /* 0x001fe20000400000 */
[----:B------:R-:W-:Y:S01]  /*0a50*/  FFMA R42, R6, R36, -R43 ;  /* 0x00000024062a7223 */ /* 0x000fe2000000082b */
[----:B------:R-:W-:Y:S02]  /*0a60*/  FADD R41, R24, -R23 ;  /* 0x8000001718297221 */ /* 0x000fe40000000000 */
[----:B------:R-:W-:-:S04]  /*0a70*/  FFMA R2, R39, R40, R2 ;  /* 0x0000002827027223 */ /* 0x000fc80000000002 */
[----:B------:R-:W-:-:S05]  /*0a80*/  FFMA R43, R41, R42, R2 ;  /* 0x0000002a292b7223 */ /* 0x000fca0000000002 */
[----:B------:R-:W-:Y:S01]  /*0a90*/  FSETP.GEU.AND P1, PT, |R43|, 9.9999999747524270788e-07, PT ;  /* 0x358637bd2b00780b */ /* 0x000fe20003f2e200 */
[----:B------:R-:W-:Y:S01]  /*0aa0*/  IMAD.MOV.U32 R26, RZ, RZ, RZ ;  /* 0x000000ffff1a7224 */ /* 0x000fe200078e00ff */
[----:B------:R-:W-:-:S11]  /*0ab0*/  CS2R R24, SRZ ;  /* 0x0000000000187805 */ /* 0x000fd6000001ff00 */
[----:B------:R-:W-:Y:S05]  /*0ac0*/  @!P1 BRA `(.L_x_16) ;  /* 0x0000000400cc9947 */ /* 0x000fea0003800000 */
[----:B------:R-:W-:Y:S01]  /*0ad0*/  IADD3 R2, PT, PT, R43, 0x1800000, RZ ;  /* 0x018000002b027810 */ /* 0x000fe20007ffe0ff */
        /* <DEDUP_REMOVED lines=9> */
.L_x_18:
[----:B------:R-:W0:Y:S02]  /*0b70*/  MUFU.RCP R2, R43 ;  /* 0x0000002b00027308 */ /* 0x000e240000001000 */
[----:B0-----:R-:W-:-:S04]  /*0b80*/  FFMA R3, R43, R2, -1 ;  /* 0xbf8000002b037423 */ /* 0x001fc80000000002 */
[----:B------:R-:W-:-:S04]  /*0b90*/  FADD.FTZ R3, -R3, -RZ ;  /* 0x800000ff03037221 */ /* 0x000fc80000010100 */
[----:B------:R-:W-:-:S07]  /*0ba0*/  FFMA R2, R2, R3, R2 ;  /* 0x0000000302027223 */ /* 0x000fce0000000002 */
.L_x_19:
[----:B------:R-:W-:Y:S05]  /*0bb0*/  BSYNC.RECONVERGENT B2 ;  /* 0x0000000000027941 */ /* 0x000fea0003800200 */
.L_x_17:
[----:B------:R-:W-:Y:S01]  /*0bc0*/  FADD R43, R11, -R32 ;  /* 0x800000200b2b7221 */ /* 0x000fe20000000000 */
[----:B------:R-:W-:-:S03]  /*0bd0*/  FADD R44, R9, -R28 ;  /* 0x8000001c092c7221 */ /* 0x000fc60000000000 */
[----:B------:R-:W-:Y:S01]  /*0be0*/  FMUL R3, R38, R43 ;  /* 0x0000002b26037220 */ /* 0x000fe20000400000 */
[----:B------:R-:W-:-:S03]  /*0bf0*/  FADD R38, R8, -R23 ;  /* 0x8000001708267221 */ /* 0x000fc60000000000 */
[----:B------:R-:W-:-:S04]  /*0c00*/  FFMA R3, R40, R44, R3 ;  /* 0x0000002c28037223 */ /* 0x000fc80000000003 */
[----:B------:R-:W-:-:S04]  /*0c10*/  FFMA R3, R42, R38, R3 ;  /* 0x000000262a037223 */ /* 0x000fc80000000003 */
[----:B------:R-:W-:-:S05]  /*0c20*/  FMUL R40, R3, R2 ;  /* 0x0000000203287220 */ /* 0x000fca0000400000 */
[----:B------:R-:W-:-:S04]  /*0c30*/  FSETP.GT.AND P1, PT, R40, 1, PT ;  /* 0x3f8000002800780b */ /* 0x000fc80003f24000 */
[----:B------:R-:W-:-:S13]  /*0c40*/  FSETP.LT.OR P1, PT, R40, RZ, P1 ;  /* 0x000000ff2800720b */ /* 0x000fda0000f21400 */
[----:B------:R-:W-:Y:S05]  /*0c50*/  @P1 BRA `(.L_x_16) ;  /* 0x0000000400681947 */ /* 0x000fea0003800000 */
[----:B------:R-:W-:Y:S01]  /*0c60*/  FMUL R32, R41, R44 ;  /* 0x0000002c29207220 */ /* 0x000fe20000400000 */
[----:B------:R-:W-:-:S03]  /*0c70*/  FMUL R28, R37, R38 ;  /* 0x00000026251c7220 */ /* 0x000fc60000400000 */
[C---:B------:R-:W-:Y:S01]  /*0c80*/  FFMA R45, R39.reuse, R38, -R32 ;  /* 0x00000026272d7223 */ /* 0x040fe20000000820 */
[-C--:B------:R-:W-:Y:S01]  /*0c90*/  FMUL R32, R39, R43.reuse ;  /* 0x0000002b27207220 */ /* 0x080fe20000400000 */
[----:B------:R-:W-:Y:S02]  /*0ca0*/  FFMA R43, R41, R43, -R28 ;  /* 0x0000002b292b7223 */ /* 0x000fe4000000081c */
[----:B------:R-:W-:Y:S01]  /*0cb0*/  FMUL R3, R0, R45 ;  /* 0x0000002d00037220 */ /* 0x000fe20000400000 */
[----:B------:R-:W-:-:S03]  /*0cc0*/  FFMA R32, R37, R44, -R32 ;  /* 0x0000002c25207223 */ /* 0x000fc60000000820 */
[----:B------:R-:W-:-:S04]  /*0cd0*/  FFMA R28, R6, R43, R3 ;  /* 0x0000002b061c7223 */ /* 0x000fc80000000003 */
[----:B------:R-:W-:-:S04]  /*0ce0*/  FFMA R3, R13, R32, R28 ;  /* 0x000000200d037223 */ /* 0x000fc8000000001c */
[----:B------:R-:W-:-:S04]  /*0cf0*/  FMUL R3, R3, R2 ;  /* 0x0000000203037220 */ /* 0x000fc80000400000 */
[----:B------:R-:W-:-:S05]  /*0d00*/  FADD R23, R40, R3 ;  /* 0x0000000328177221 */ /* 0x000fca0000000000 */
[----:B------:R-:W-:-:S04]  /*0d10*/  FSETP.GT.AND P1, PT, R23, 1, PT ;  /* 0x3f8000001700780b */ /* 0x000fc80003f24000 */
[----:B------:R-:W-:-:S13]  /*0d20*/  FSETP.LT.OR P1, PT, R3, RZ, P1 ;  /* 0x000000ff0300720b */ /* 0x000fda0000f21400 */
[----:B------:R-:W-:Y:S05]  /*0d30*/  @P1 BRA `(.L_x_16) ;  /* 0x0000000400301947 */ /* 0x000fea0003800000 */
[----:B------:R-:W-:-:S04]  /*0d40*/  FMUL R3, R36, R45 ;  /* 0x0000002d24037220 */ /* 0x000fc80000400000 */
[----:B------:R-:W-:-:S04]  /*0d50*/  FFMA R28, R34, R43, R3 ;  /* 0x0000002b221c7223 */ /* 0x000fc80000000003 */
[----:B------:R-:W-:-:S04]  /*0d60*/  FFMA R35, R33, R32, R28 ;  /* 0x0000002021237223 */ /* 0x000fc8000000001c */
[----:B------:R-:W-:-:S05]  /*0d70*/  FMUL R35, R35, R2 ;  /* 0x0000000223237220 */ /* 0x000fca0000400000 */
[----:B------:R-:W-:-:S13]  /*0d80*/  FSETP.GEU.AND P1, PT, R35, 9.9999999747524270788e-07, PT ;  /* 0x358637bd2300780b */ /* 0x000fda0003f2e000 */
[----:B------:R-:W-:Y:S05]  /*0d90*/  @!P1 BRA `(.L_x_16) ;  /* 0x0000000400189947 */ /* 0x000fea0003800000 */
[-C--:B------:R-:W-:Y:S01]  /*0da0*/  FMUL R2, R39, R33.reuse ;  /* 0x0000002127027220 */ /* 0x080fe20000400000 */
[----:B------:R-:W-:Y:S01]  /*0db0*/  FMUL R26, R41, R36 ;  /* 0x00000024291a7220 */ /* 0x000fe20000400000 */
[-C--:B------:R-:W-:Y:S01]  /*0dc0*/  FMUL R24, R37, R34.reuse ;  /* 0x0000002225187220 */ /* 0x080fe20000400000 */
[----:B------:R-:W-:Y:S01]  /*0dd0*/  BSSY.RECONVERGENT B2, `(.L_x_20) ;  /* 0x0000012000027945 */ /* 0x000fe20003800200 */
[----:B------:R-:W-:Y:S01]  /*0de0*/  FFMA R25, R41, R34, -R2 ;  /* 0x0000002229197223 */ /* 0x000fe20000000802 */
[----:B------:R-:W-:Y:S01]  /*0df0*/  FFMA R26, R37, R33, -R26 ;  /* 0x00000021251a7223 */ /* 0x000fe2000000081a */
[----:B------:R-:W-:Y:S02]  /*0e00*/  FFMA R24, R39, R36, -R24 ;  /* 0x0000002427187223 */ /* 0x000fe40000000818 */
[----:B------:R-:W-:-:S04]  /*0e10*/  FMUL R3, R25, R25 ;  /* 0x0000001919037220 */ /* 0x000fc80000400000 */
[----:B------:R-:W-:-:S04]  /*0e20*/  FFMA R3, R26, R26, R3 ;  /* 0x0000001a1a037223 */ /* 0x000fc80000000003 */
[----:B------:R-:W-:-:S04]  /*0e30*/  FFMA R2, R24, R24, R3 ;  /* 0x0000001818027223 */ /* 0x000fc80000000003 */
[----:B------:R-:W-:Y:S01]  /*0e40*/  VIADD R23, R2, 0xf3000000 ;  /* 0xf300000002177836 */ /* 0x000fe20000000000 */
[----:B------:R0:W1:Y:S04]  /*0e50*/  MUFU.RSQ R3, R2 ;  /* 0x0000000200037308 */ /* 0x0000680000001400 */
[----:B------:R-:W-:-:S13]  /*0e60*/  ISETP.GT.U32.AND P0, PT, R23, 0x727fffff, PT ;  /* 0x727fffff1700780c */ /* 0x000fda0003f04070 */
[----:B01----:R-:W-:Y:S05]  /*0e70*/  @!P0 BRA `(.L_x_21) ;  /* 0x00000000000c8947 */ /* 0x003fea0003800000 */
[----:B------:R-:W-:-:S07]  /*0e80*/  MOV R34, 0xea0 ;  /* 0x00000ea000227802 */ /* 0x000fce0000000f00 */
[----:B------:R-:W-:Y:S05]  /*0e90*/  CALL.REL.NOINC `($__internal_1_$__cuda_sm20_sqrt_rn_f32_slowpath) ;  /* 0x0000003400dc7944 */ /* 0x000fea0003c00000 */
[----:B------:R-:W-:Y:S05]  /*0ea0*/  BRA `(.L_x_22) ;  /* 0x0000000000107947 */ /* 0x000fea0003800000 */
.L_x_21:
[----:B------:R-:W-:Y:S01]  /*0eb0*/  FMUL.FTZ R33, R2, R3 ;  /* 0x0000000302217220 */ /* 0x000fe20000410000 */
[----:B------:R-:W-:-:S03]  /*0ec0*/  FMUL.FTZ R3, R3, 0.5 ;  /* 0x3f00000003037820 */ /* 0x000fc60000410000 */
[----:B------:R-:W-:-:S04]  /*0ed0*/  FFMA R2, -R33, R33, R2 ;  /* 0x0000002121027223 */ /* 0x000fc80000000102 */
[----:B------:R-:W-:-:S07]  /*0ee0*/  FFMA R33, R2, R3, R33 ;  /* 0x0000000302217223 */ /* 0x000fce0000000021 */
.L_x_22:
[----:B------:R-:W-:Y:S05]  /*0ef0*/  BSYNC.RECONVERGENT B2 ;  /* 0x0000000000027941 */ /* 0x000fea0003800200 */
.L_x_20:
[----:B------:R-:W-:Y:S02]  /*0f00*/  FSETP.GT.AND P1, PT, R33, RZ, PT ;  /* 0x000000ff2100720b */ /* 0x000fe40003f24000 */
[----:B------:R-:W-:-:S11]  /*0f10*/  PLOP3.LUT P0, PT, PT, PT, PT, 0x80, 0x8 ;  /* 0x000000000008781c */ /* 0x000fd60003f0f070 */
[----:B------:R-:W-:Y:S05]  /*0f20*/  @!P1 BRA `(.L_x_16) ;  /* 0x0000000000b49947 */ /* 0x000fea0003800000 */
[----:B------:R-:W0:Y:S01]  /*0f30*/  MUFU.RCP R2, R33 ;  /* 0x0000002100027308 */ /* 0x000e220000001000 */
[----:B------:R-:W-:Y:S07]  /*0f40*/  BSSY.RECONVERGENT B6, `(.L_x_23) ;  /* 0x000000c000067945 */ /* 0x000fee0003800200 */
[----:B------:R-:W1:Y:S01]  /*0f50*/  FCHK P1, R26, R33 ;  /* 0x000000211a007302 */ /* 0x000e620000020000 */
[----:B0-----:R-:W-:-:S04]  /*0f60*/  FFMA R3, R2, -R33, 1 ;  /* 0x3f80000002037423 */ /* 0x001fc80000000821 */
[----:B------:R-:W-:-:S04]  /*0f70*/  FFMA R3, R2, R3, R2 ;  /* 0x0000000302037223 */ /* 0x000fc80000000002 */
[----:B------:R-:W-:-:S04]  /*0f80*/  FFMA R2, R26, R3, RZ ;  /* 0x000000031a027223 */ /* 0x000fc800000000ff */
[----:B------:R-:W-:-:S04]  /*0f90*/  FFMA R23, R2, -R33, R26 ;  /* 0x8000002102177223 */ /* 0x000fc8000000001a */
[----:B------:R-:W-:Y:S01]  /*0fa0*/  FFMA R2, R3, R23, R2 ;  /* 0x0000001703027223 */ /* 0x000fe20000000002 */
[----:B-1----:R-:W-:Y:S06]  /*0fb0*/  @!P1 BRA `(.L_x_24) ;  /* 0x0000000000109947 */ /* 0x002fec0003800000 */
[----:B------:R-:W-:Y:S01]  /*0fc0*/  MOV R3, R26 ;  /* 0x0000001a00037202 */ /* 0x000fe20000000f00 */
[----:B------:R-:W-:Y:S01]  /*0fd0*/  IMAD.MOV.U32 R2, RZ, RZ, R33 ;  /* 0x000000ffff027224 */ /* 0x000fe200078e0021 */
[----:B------:R-:W-:-:S07]  /*0fe0*/  MOV R34, 0x1000 ;  /* 0x0000100000227802 */ /* 0x000fce0000000f00 */
[----:B------:R-:W-:Y:S05]  /*0ff0*/  CALL.REL.NOINC `($__internal_2_$__cuda_sm3x_div_rn_noftz_f32_slowpath) ;  /* 0x0000003400e07944 */ /* 0x000fea0003c00000 */
.L_x_24:
[----:B------:R-:W-:Y:S05]  /*1000*/  BSYNC.RECONVERGENT B6 ;  /* 0x0000000000067941 */ /* 0x000fea0003800200 */
.L_x_23:
[----:B------:R-:W0:Y:S01]  /*1010*/  MUFU.RCP R26, R33 ;  /* 0x00000021001a7308 */ /* 0x000e220000001000 */
[----:B------:R-:W-:Y:S07]  /*1020*/  BSSY.RECONVERGENT B6, `(.L_x_25) ;  /* 0x000000d000067945 */ /* 0x000fee0003800200 */
[----:B------:R-:W1:Y:S01]  /*1030*/  FCHK P1, R25, R33 ;  /* 0x0000002119007302 */ /* 0x000e620000020000 */
[----:B0-----:R-:W-:-:S04]  /*1040*/  FFMA R3, R26, -R33, 1 ;  /* 0x3f8000001a037423 */ /* 0x001fc80000000821 */
[----:B------:R-:W-:Y:S01]  /*1050*/  FFMA R23, R26, R3, R26 ;  /* 0x000000031a177223 */ /* 0x000fe2000000001a */
[----:B------:R-:W-:-:S03]  /*1060*/  MOV R26, R2 ;  /* 0x00000002001a7202 */ /* 0x000fc60000000f00 */
[----:B------:R-:W-:-:S04]  /*1070*/  FFMA R28, R25, R23, RZ ;  /* 0x00000017191c7223 */ /* 0x000fc800000000ff */
[----:B------:R-:W-:-:S04]  /*1080*/  FFMA R3, R28, -R33, R25 ;  /* 0x800000211c037223 */ /* 0x000fc80000000019 */
[----:B------:R-:W-:Y:S01]  /*1090*/  FFMA R2, R23, R3, R28 ;  /* 0x0000000317027223 */ /* 0x000fe2000000001c */
[----:B-1----:R-:W-:Y:S06]  /*10a0*/  @!P1 BRA `(.L_x_26) ;  /* 0x0000000000109947 */ /* 0x002fec0003800000 */
[----:B------:R-:W-:Y:S01]  /*10b0*/  IMAD.MOV.U32 R3, RZ, RZ, R25 ;  /* 0x000000ffff037224 */ /* 0x000fe200078e0019 */
[----:B------:R-:W-:Y:S02]  /*10c0*/  MOV R2, R33 ;  /* 0x0000002100027202 */ /* 0x000fe40000000f00 */
[----:B------:R-:W-:-:S07]  /*10d0*/  MOV R34, 0x10f0 ;  /* 0x000010f000227802 */ /* 0x000fce0000000f00 */
[----:B------:R-:W-:Y:S05]  /*10e0*/  CALL.REL.NOINC `($__internal_2_$__cuda_sm3x_div_rn_noftz_f32_slowpath) ;  /* 0x0000003400a47944 */ /* 0x000fea0003c00000 */
.L_x_26:
[----:B------:R-:W-:Y:S05]  /*10f0*/  BSYNC.RECONVERGENT B6 ;  /* 0x0000000000067941 */ /* 0x000fea0003800200 */
.L_x_25:
[----:B------:R-:W0:Y:S01]  /*1100*/  MUFU.RCP R28, R33 ;  /* 0x00000021001c7308 */ /* 0x000e220000001000 */
[----:B------:R-:W-:Y:S01]  /*1110*/  BSSY.RECONVERGENT B6, `(.L_x_27) ;  /* 0x000000d000067945 */ /* 0x000fe20003800200 */
[----:B------:R-:W-:-:S06]  /*1120*/  IMAD.MOV.U32 R25, RZ, RZ, R2 ;  /* 0x000000ffff197224 */ /* 0x000fcc00078e0002 */
        /* <DEDUP_REMOVED lines=11> */
.L_x_28:
[----:B------:R-:W-:Y:S05]  /*11e0*/  BSYNC.RECONVERGENT B6 ;  /* 0x0000000000067941 */ /* 0x000fea0003800200 */
.L_x_27:
[----:B------:R-:W-:-:S07]  /*11f0*/  MOV R24, R2 ;  /* 0x0000000200187202 */ /* 0x000fce0000000f00 */
.L_x_16:
[----:B------:R-:W-:Y:S05]  /*1200*/  BSYNC.RECONVERGENT B5 ;  /* 0x0000000000057941 */ /* 0x000fea0003800200 */
.L_x_15:
[----:B------:R-:W-:Y:S01]  /*1210*/  FSETP.GEU.OR P0, PT, R35, R16, !P0 ;  /* 0x000000102300720b */ /* 0x000fe2000470e400 */
[----:B------:R-:W-:Y:S01]  /*1220*/  IMAD.U32 R2, RZ, RZ, UR4 ;  /* 0x00000004ff027e24 */ /* 0x000fe2000f8e00ff */
[----:B------:R-:W-:-:S11]  /*1230*/  MOV R3, UR5 ;  /* 0x0000000500037c02 */ /* 0x000fd60008000f00 */
[----:B------:R-:W-:-:S05]  /*1240*/  @!P0 IMAD.WIDE R2, R29, 0xc, R2 ;  /* 0x0000000c1d028825 */ /* 0x000fca00078e0202 */
[----:B------:R0:W5:Y:S04]  /*1250*/  @!P0 LDG.E R19, desc[UR6][R2.64+-0x8] ;  /* 0xfffff80602138981 */ /* 0x000168000c1e1900 */
[----:B------:R0:W5:Y:S04]  /*1260*/  @!P0 LDG.E R20, desc[UR6][R2.64+-0x4] ;  /* 0xfffffc0602148981 */ /* 0x000168000c1e1900 */
[----:B------:R0:W5:Y:S01]  /*1270*/  @!P0 LDG.E R21, desc[UR6][R2.64] ;  /* 0x0000000602158981 */ /* 0x000162000c1e1900 */
[----:B------:R-:W-:Y:S02]  /*1280*/  VIADD R29, R29, 0x1 ;  /* 0x000000011d1d7836 */ /* 0x000fe40000000000 */
[----:B------:R-:W-:-:S02]  /*1290*/  HFMA2 R23, -RZ, RZ, 0, 5.9604644775390625e-08 ;  /* 0x00000001ff177431 */ /* 0x000fc400000001ff */
[----:B------:R-:W-:Y:S01]  /*12a0*/  @!P0 IMAD.MOV.U32 R31, RZ, RZ, R25 ;  /* 0x000000ffff1f8224 */ /* 0x000fe200078e0019 */
[----:B------:R-:W-:Y:S01]  /*12b0*/  @!P0 MOV R30, R26 ;  /* 0x0000001a001e8202 */ /* 0x000fe20000000f00 */
[----:B------:R-:W-:Y:S01]  /*12c0*/  @!P0 IMAD.MOV.U32 R15, RZ, RZ, R24 ;  /* 0x000000ffff0f8224 */ /* 0x000fe200078e0018 */
[----:B------:R-:W-:Y:S01]  /*12d0*/  ISETP.GE.AND P1, PT, R29, R22, PT ;  /* 0x000000161d00720c */ /* 0x000fe20003f26270 */
[----:B------:R-:W-:Y:S01]  /*12e0*/  @!P0 IMAD.MOV.U32 R16, RZ, RZ, R35 ;  /* 0x000000ffff108224 */ /* 0x000fe200078e0023 */
[----:B------:R-:W-:Y:S02]  /*12f0*/  IADD3 R27, PT, PT, R27, 0x3, RZ ;  /* 0x000000031b1b7810 */ /* 0x000fe40007ffe0ff */
[----:B------:R-:W-:-:S09]  /*1300*/  @!P0 PRMT R17, R23, 0x7610, R17 ;  /* 0x0000761017118816 */ /* 0x000fd20000000011 */
[----:B0-----:R-:W-:Y:S05]  /*1310*/  @!P1 BRA `(.L_x_29) ;  /* 0xfffffff4006c9947 */ /* 0x001fea000383ffff */
.L_x_14:
[----:B------:R-:W-:Y:S05]  /*1320*/  BSYNC.RECONVERGENT B4 ;  /* 0x0000000000047941 */ /* 0x000fea0003800200 */
.L_x_13:
[----:B------:R-:W-:Y:S05]  /*1330*/  BRA `(.L_x_11) ;  /* 0x00000010000c7947 */ /* 0x000fea0003800000 */
.L_x_12:
[----:B------:R-:W0:Y:S01]  /*1340*/  LDC.64 R22, c[0x0][0x3c0] ;  /* 0x0000f000ff167b82 */ /* 0x000e220000000a00 */
[----:B------:R-:W-:-:S05]  /*1350*/  IMAD.WIDE R26, R24, 0xc, R26 ;  /* 0x0000000c181a7825 */ /* 0x000fca00078e021a */
[----:B------:R-:W2:Y:S01]  /*1360*/  LDG.E R34, desc[UR6][R26.64] ;  /* 0x000000061a227981 */ /* 0x000ea2000c1e1900 */
[----:B0-----:R-:W-:-:S06]  /*1370*/  IMAD.WIDE R22, R2, 0x4, R22 ;  /* 0x0000000402167825 */ /* 0x001fcc00078e0216 */
[----:B------:R0:W5:Y:S01]  /*1380*/  LDG.E R22, desc[UR6][R22.64] ;  /* 0x0000000616167981 */ /* 0x000162000c1e1900 */
[----:B------:R-:W1:Y:S01]  /*1390*/  MUFU.RCP R3, R6 ;  /* 0x0000000600037308 */ /* 0x000e620000001000 */
[----:B------:R-:W-:Y:S01]  /*13a0*/  BSSY.RECONVERGENT B4, `(.L_x_30) ;  /* 0x0000011000047945 */ /* 0x000fe20003800200 */
[----:B------:R-:W-:Y:S01]  /*13b0*/  FSETP.GEU.AND P0, PT, R13, RZ, PT ;  /* 0x000000ff0d00720b */ /* 0x000fe20003f0e000 */
[----:B------:R-:W-:Y:S01]  /*13c0*/  IMAD.WIDE R28, R24, 0xc, R28 ;  /* 0x0000000c181c7825 */ /* 0x000fe200078e021c */
[----:B------:R-:W-:Y:S02]  /*13d0*/  FSETP.GEU.AND P3, PT, R0, RZ, PT ;  /* 0x000000ff0000720b */ /* 0x000fe40003f6e000 */
[C---:B------:R-:W-:Y:S01]  /*13e0*/  FSETP.GEU.AND P4, PT, R6.reuse, RZ, PT ;  /* 0x000000ff0600720b */ /* 0x040fe20003f8e000 */
[----:B-1----:R-:W-:-:S04]  /*13f0*/  FFMA R2, -R6, R3, 1 ;  /* 0x3f80000006027423 */ /* 0x002fc80000000103 */
[----:B------:R-:W-:Y:S01]  /*1400*/  FFMA R2, R3, R2, R3 ;  /* 0x0000000203027223 */ /* 0x000fe20000000003 */
[----:B--2---:R-:W-:-:S04]  /*1410*/  FADD R3, -R9, R34 ;  /* 0x0000002209037221 */ /* 0x004fc80000000100 */
[----:B------:R-:W1:Y:S01]  /*1420*/  FCHK P1, R3, R6 ;  /* 0x0000000603007302 */ /* 0x000e620000020000 */
[----:B------:R-:W-:-:S04]  /*1430*/  FFMA R25, R3, R2, RZ ;  /* 0x0000000203197223 */ /* 0x000fc800000000ff */
[----:B------:R-:W-:-:S04]  /*1440*/  FFMA R34, -R6, R25, R3 ;  /* 0x0000001906227223 */ /* 0x000fc80000000103 */
[----:B------:R-:W-:Y:S01]  /*1450*/  FFMA R25, R2, R34, R25 ;  /* 0x0000002202197223 */ /* 0x000fe20000000019 */
[----:B01----:R-:W-:Y:S06]  /*1460*/  @!P1 BRA `(.L_x_31) ;  /* 0x0000000000109947 */ /* 0x003fec0003800000 */
[----:B------:R-:W-:Y:S02]  /*1470*/  MOV R2, R6 ;  /* 0x0000000600027202 */ /* 0x000fe40000000f00 */
[----:B------:R-:W-:-:S07]  /*1480*/  MOV R34, 0x14a0 ;  /* 0x000014a000227802 */ /* 0x000fce0000000f00 */
[----:B-----5:R-:W-:Y:S05]  /*1490*/  CALL.REL.NOINC `($__internal_2_$__cuda_sm3x_div_rn_noftz_f32_slowpath) ;  /* 0x0000003000b87944 */ /* 0x020fea0003c00000 */
[----:B------:R-:W-:-:S07]  /*14a0*/  IMAD.MOV.U32 R25, RZ, RZ, R2 ;  /* 0x000000ffff197224 */ /* 0x000fce00078e0002 */
.L_x_31:
[----:B------:R-:W-:Y:S05]  /*14b0*/  BSYNC.RECONVERGENT B4 ;  /* 0x0000000000047941 */ /* 0x000fea0003800200 */
.L_x_30:
[----:B------:R-:W2:Y:S01]  /*14c0*/  LDG.E R2, desc[UR6][R28.64] ;  /* 0x000000061c027981 */ /* 0x000ea2000c1e1900 */
[----:B------:R-:W0:Y:S01]  /*14d0*/  MUFU.RCP R3, R6 ;  /* 0x0000000600037308 */ /* 0x000e220000001000 */
[----:B------:R-:W-:Y:S01]  /*14e0*/  BSSY.RECONVERGENT B4, `(.L_x_32) ;  /* 0x000000d000047945 */ /* 0x000fe20003800200 */
[----:B0-----:R-:W-:Y:S01]  /*14f0*/  FFMA R34, -R6, R3, 1 ;  /* 0x3f80000006227423 */ /* 0x001fe20000000103 */
[----:B--2---:R-:W-:-:S03]  /*1500*/  FADD R23, -R9, R2 ;  /* 0x0000000209177221 */ /* 0x004fc60000000100 */
[----:B------:R-:W-:Y:S02]  /*1510*/  FFMA R2, R3, R34, R3 ;  /* 0x0000002203027223 */ /* 0x000fe40000000003 */
[----:B------:R-:W0:Y:S02]  /*1520*/  FCHK P1, R23, R6 ;  /* 0x0000000617007302 */ /* 0x000e240000020000 */
[----:B------:R-:W-:-:S04]  /*1530*/  FFMA R3, R2, R23, RZ ;  /* 0x0000001702037223 */ /* 0x000fc800000000ff */
[----:B------:R-:W-:-:S04]  /*1540*/  FFMA R34, -R6, R3, R23 ;  /* 0x0000000306227223 */ /* 0x000fc80000000117 */
[----:B------:R-:W-:Y:S01]  /*1550*/  FFMA R2, R2, R34, R3 ;  /* 0x0000002202027223 */ /* 0x000fe20000000003 */
[----:B0-----:R-:W-:Y:S06]  /*1560*/  @!P1 BRA `(.L_x_33) ;  /* 0x0000000000109947 */ /* 0x001fec0003800000 */
[----:B------:R-:W-:Y:S01]  /*1570*/  MOV R3, R23 ;  /* 0x0000001700037202 */ /* 0x000fe20000000f00 */
[----:B------:R-:W-:Y:S01]  /*1580*/  IMAD.MOV.U32 R2, RZ, RZ, R6 ;  /* 0x000000ffff027224 */ /* 0x000fe200078e0006 */
[----:B------:R-:W-:-:S07]  /*1590*/  MOV R34, 0x15b0 ;  /* 0x000015b000227802 */ /* 0x000fce0000000f00 */
[----:B-----5:R-:W-:Y:S05]  /*15a0*/  CALL.REL.NOINC `($__internal_2_$__cuda_sm3x_div_rn_noftz_f32_slowpath) ;  /* 0x0000003000747944 */ /* 0x020fea0003c00000 */
.L_x_33:
[----:B------:R-:W-:Y:S05]  /*15b0*/  BSYNC.RECONVERGENT B4 ;  /* 0x0000000000047941 */ /* 0x000fea0003800200 */
.L_x_32:
[----:B------:R-:W2:Y:S01]  /*15c0*/  LDG.E R34, desc[UR6][R26.64+0x4] ;  /* 0x000004061a227981 */ /* 0x000ea2000c1e1900 */
[----:B------:R-:W0:Y:S01]  /*15d0*/  MUFU.RCP R40, R0 ;  /* 0x0000000000287308 */ /* 0x000e220000001000 */
[----:B------:R-:W-:Y:S01]  /*15e0*/  FSEL R41, R25, R2, !P4 ;  /* 0x0000000219297208 */ /* 0x000fe20006000000 */
[----:B------:R-:W-:Y:S03]  /*15f0*/  BSSY.RECONVERGENT B4, `(.L_x_34) ;  /* 0x0000010000047945 */ /* 0x000fe60003800200 */
[----:B------:R-:W-:Y:S01]  /*1600*/  FMNMX R41, R41, +INF , PT ;  /* 0x7f80000029297809 */ /* 0x000fe20003800000 */
[----:B0-----:R-:W-:-:S04]  /*1610*/  FFMA R23, -R0, R40, 1 ;  /* 0x3f80000000177423 */ /* 0x001fc80000000128 */
[----:B------:R-:W-:Y:S01]  /*1620*/  FFMA R40, R40, R23, R40 ;  /* 0x0000001728287223 */ /* 0x000fe20000000028 */
[----:B------:R-:W-:-:S04]  /*1630*/  FSEL R23, R2, R25, !P4 ;  /* 0x0000001902177208 */ /* 0x000fc80006000000 */
[----:B------:R-:W-:Y:S01]  /*1640*/  FMNMX R25, RZ, R23, !PT ;  /* 0x00000017ff197209 */ /* 0x000fe20007800000 */
[----:B--2---:R-:W-:-:S04]  /*1650*/  FADD R3, -R11, R34 ;  /* 0x000000220b037221 */ /* 0x004fc80000000100 */
[----:B------:R-:W0:Y:S01]  /*1660*/  FCHK P1, R3, R0 ;  /* 0x0000000003007302 */ /* 0x000e220000020000 */
[----:B------:R-:W-:-:S04]  /*1670*/  FFMA R37, R3, R40, RZ ;  /* 0x0000002803257223 */ /* 0x000fc800000000ff */
[----:B------:R-:W-:-:S04]  /*1680*/  FFMA R34, -R0, R37, R3 ;  /* 0x0000002500227223 */ /* 0x000fc80000000103 */
[----:B------:R-:W-:Y:S01]  /*1690*/  FFMA R40, R40, R34, R37 ;  /* 0x0000002228287223 */ /* 0x000fe20000000025 */
[----:B0-----:R-:W-:Y:S06]  /*16a0*/  @!P1 BRA `(.L_x_35) ;  /* 0x0000000000109947 */ /* 0x001fec0003800000 */
[----:B------:R-:W-:Y:S02]  /*16b0*/  MOV R2, R0 ;  /* 0x0000000000027202 */ /* 0x000fe40000000f00 */
[----:B------:R-:W-:-:S07]  /*16c0*/  MOV R34, 0x16e0 ;  /* 0x000016e000227802 */ /* 0x000fce0000000f00 */
[----:B-----5:R-:W-:Y:S05]  /*16d0*/  CALL.REL.NOINC `($__internal_2_$__cuda_sm3x_div_rn_noftz_f32_slowpath) ;  /* 0x0000003000287944 */ /* 0x020fea0003c00000 */
[----:B------:R-:W-:-:S07]  /*16e0*/  IMAD.MOV.U32 R40, RZ, RZ, R2 ;  /* 0x000000ffff287224 */ /* 0x000fce00078e0002 */
.L_x_35:
[----:B------:R-:W-:Y:S05]  /*16f0*/  BSYNC.RECONVERGENT B4 ;  /* 0x0000000000047941 */ /* 0x000fea0003800200 */
.L_x_34:
        /* <DEDUP_REMOVED lines=15> */
.L_x_37:
[----:B------:R-:W-:Y:S05]  /*17f0*/  BSYNC.RECONVERGENT B4 ;  /* 0x0000000000047941 */ /* 0x000fea0003800200 */
.L_x_36:
[----:B------:R-:W2:Y:S01]  /*1800*/  LDG.E R3, desc[UR6][R26.64+0x8] ;  /* 0x000008061a037981 */ /* 0x000ea2000c1e1900 */
[----:B------:R-:W0:Y:S01]  /*1810*/  MUFU.RCP R36, R13 ;  /* 0x0000000d00247308 */ /* 0x000e220000001000 */
[----:B------:R-:W-:Y:S01]  /*1820*/  FSEL R34, R2, R40, !P3 ;  /* 0x0000002802227208 */ /* 0x000fe20005800000 */
[----:B------:R-:W-:Y:S01]  /*1830*/  BSSY.RECONVERGENT B4, `(.L_x_38) ;  /* 0x0000010000047945 */ /* 0x000fe20003800200 */
[----:B------:R-:W-:Y:S02]  /*1840*/  FSEL R2, R40, R2, !P3 ;  /* 0x0000000228027208 */ /* 0x000fe40005800000 */
[----:B------:R-:W-:Y:S02]  /*1850*/  FMNMX R25, R25, R34, !PT ;  /* 0x0000002219197209 */ /* 0x000fe40007800000 */
[----:B------:R-:W-:Y:S01]  /*1860*/  FMNMX R41, R41, R2, PT ;  /* 0x0000000229297209 */ /* 0x000fe20003800000 */
[----:B0-----:R-:W-:-:S04]  /*1870*/  FFMA R23, -R13, R36, 1 ;  /* 0x3f8000000d177423 */ /* 0x001fc80000000124 */
[----:B------:R-:W-:Y:S01]  /*1880*/  FFMA R36, R36, R23, R36 ;  /* 0x0000001724247223 */ /* 0x000fe20000000024 */
        /* <DEDUP_REMOVED lines=10> */
.L_x_39:
[----:B------:R-:W-:Y:S05]  /*1930*/  BSYNC.RECONVERGENT B4 ;  /* 0x0000000000047941 */ /* 0x000fea0003800200 */
.L_x_38:
[----:B------:R-:W2:Y:S01]  /*1940*/  LDG.E R29, desc[UR6][R28.64+0x8] ;  /* 0x000008061c1d7981 */ /* 0x000ea2000c1e1900 */
[----:B------:R-:W0:Y:S01]  /*1950*/  MUFU.RCP R2, R13 ;  /* 0x0000000d00027308 */ /* 0x000e220000001000 */
[----:B------:R-:W-:Y:S01]  /*1960*/  BSSY.RECONVERGENT B4, `(.L_x_40) ;  /* 0x000000d000047945 */ /* 0x000fe20003800200 */
        /* <DEDUP_REMOVED lines=9> */
[----:B------:R-:W-:Y:S02]  /*1a00*/  MOV R2, R13 ;  /* 0x0000000d00027202 */ /* 0x000fe40000000f00 */
[----:B------:R-:W-:-:S07]  /*1a10*/  MOV R34, 0x1a30 ;  /* 0x00001a3000227802 */ /* 0x000fce0000000f00 */
[----:B-----5:R-:W-:Y:S05]  /*1a20*/  CALL.REL.NOINC `($__internal_2_$__cuda_sm3x_div_rn_noftz_f32_slowpath) ;  /* 0x0000002c00547944 */ /* 0x020fea0003c00000 */
.L_x_41:
[----:B------:R-:W-:Y:S05]  /*1a30*/  BSYNC.RECONVERGENT B4 ;  /* 0x0000000000047941 */ /* 0x000fea0003800200 */
.L_x_40:
[----:B------:R-:W0:Y:S01]  /*1a40*/  LDC.64 R26, c[0x0][0x3a8] ;  /* 0x0000ea00ff1a7b82 */ /* 0x000e220000000a00 */
[----:B------:R-:W1:Y:S07]  /*1a50*/  MUFU.RCP R3, R6 ;  /* 0x0000000600037308 */ /* 0x000e6e0000001000 */
[----:B------:R-:W2:Y:S01]  /*1a60*/  LDC.64 R28, c[0x0][0x3b0] ;  /* 0x0000ec00ff1c7b82 */ /* 0x000ea20000000a00 */
[----:B0----5:R-:W-:-:S05]  /*1a70*/  IMAD.WIDE R26, R22, 0xc, R26 ;  /* 0x0000000c161a7825 */ /* 0x021fca00078e021a */
[----:B------:R-:W3:Y:S01]  /*1a80*/  LDG.E R36, desc[UR6][R26.64] ;  /* 0x000000061a247981 */ /* 0x000ee2000c1e1900 */
[----:B-1----:R-:W-:Y:S01]  /*1a90*/  FFMA R38, -R6, R3, 1 ;  /* 0x3f80000006267423 */ /* 0x002fe20000000103 */
[----:B------:R-:W-:Y:S01]  /*1aa0*/  FSEL R34, R2, R40, !P0 ;  /* 0x0000002802227208 */ /* 0x000fe20004000000 */
[----:B------:R-:W-:Y:S01]  /*1ab0*/  BSSY.RECONVERGENT B4, `(.L_x_42) ;  /* 0x0000013000047945 */ /* 0x000fe20003800200 */
[----:B------:R-:W-:Y:S01]  /*1ac0*/  FSEL R2, R40, R2, !P0 ;  /* 0x0000000228027208 */ /* 0x000fe20004000000 */
[----:B------:R-:W-:Y:S01]  /*1ad0*/  FFMA R40, R3, R38, R3 ;  /* 0x0000002603287223 */ /* 0x000fe20000000003 */
[----:B------:R-:W-:Y:S01]  /*1ae0*/  FMNMX R25, R25, R34, !PT ;  /* 0x0000002219197209 */ /* 0x000fe20007800000 */
[----:B--2---:R-:W-:Y:S01]  /*1af0*/  IMAD.WIDE R28, R22, 0xc, R28 ;  /* 0x0000000c161c7825 */ /* 0x004fe200078e021c */
[----:B------:R-:W-:-:S04]  /*1b00*/  FMNMX R2, R41, R2, PT ;  /* 0x0000000229027209 */ /* 0x000fc80003800000 */
[----:B------:R-:W-:-:S04]  /*1b10*/  FSETP.GE.AND P2, PT, R2, R25, PT ;  /* 0x000000190200720b */ /* 0x000fc80003f46000 */
[----:B------:R-:W-:Y:S01]  /*1b20*/  FSEL R25, R25, +INF , P2 ;  /* 0x7f80000019197808 */ /* 0x000fe20001000000 */
[----:B---3--:R-:W-:-:S04]  /*1b30*/  FADD R23, -R9, R36 ;  /* 0x0000002409177221 */ /* 0x008fc80000000100 */
[----:B------:R-:W0:Y:S01]  /*1b40*/  FCHK P1, R23, R6 ;  /* 0x0000000617007302 */ /* 0x000e220000020000 */
[----:B------:R-:W-:-:S04]  /*1b50*/  FFMA R3, R40, R23, RZ ;  /* 0x0000001728037223 */ /* 0x000fc800000000ff */
[----:B------:R-:W-:-:S04]  /*1b60*/  FFMA R2, -R6, R3, R23 ;  /* 0x0000000306027223 */ /* 0x000fc80000000117 */
[----:B------:R-:W-:Y:S01]  /*1b70*/  FFMA R40, R40, R2, R3 ;  /* 0x0000000228287223 */ /* 0x000fe20000000003 */
[----:B0-----:R-:W-:Y:S06]  /*1b80*/  @!P1 BRA `(.L_x_43) ;  /* 0x0000000000149947 */ /* 0x001fec0003800000 */
[----:B------:R-:W-:Y:S01]  /*1b90*/  IMAD.MOV.U32 R3, RZ, RZ, R23 ;  /* 0x000000ffff037224 */ /* 0x000fe200078e0017 */
[----:B------:R-:W-:Y:S02]  /*1ba0*/  MOV R2, R6 ;  /* 0x0000000600027202 */ /* 0x000fe40000000f00 */
[----:B------:R-:W-:-:S07]  /*1bb0*/  MOV R34, 0x1bd0 ;  /* 0x00001bd000227802 */ /* 0x000fce0000000f00 */
[----:B------:R-:W-:Y:S05]  /*1bc0*/  CALL.REL.NOINC `($__internal_2_$__cuda_sm3x_div_rn_noftz_f32_slowpath) ;  /* 0x0000002800ec7944 */ /* 0x000fea0003c00000 */
[----:B------:R-:W-:-:S07]  /*1bd0*/  MOV R40, R2 ;  /* 0x0000000200287202 */ /* 0x000fce0000000f00 */
.L_x_43:
[----:B------:R-:W-:Y:S05]  /*1be0*/  BSYNC.RECONVERGENT B4 ;  /* 0x0000000000047941 */ /* 0x000fea0003800200 */
.L_x_42:
        /* <DEDUP_REMOVED lines=15> */
.L_x_45:
[----:B------:R-:W-:Y:S05]  /*1ce0*/  BSYNC.RECONVERGENT B4 ;  /* 0x0000000000047941 */ /* 0x000fea0003800200 */
.L_x_44:
[----:B------:R-:W2:Y:S01]  /*1cf0*/  LDG.E R34, desc[UR6][R26.64+0x4] ;  /* 0x000004061a227981 */ /* 0x000ea2000c1e1900 */
[----:B------:R-:W0:Y:S01]  /*1d00*/  MUFU.RCP R3, R0 ;  /* 0x0000000000037308 */ /* 0x000e220000001000 */
[----:B------:R-:W-:Y:S01]  /*1d10*/  FSEL R41, R2, R40, !P4 ;  /* 0x0000002802297208 */ /* 0x000fe20006000000 */
[----:B------:R-:W-:Y:S01]  /*1d20*/  BSSY.RECONVERGENT B4, `(.L_x_46) ;  /* 0x0000011000047945 */ /* 0x000fe20003800200 */
[----:B------:R-:W-:Y:S02]  /*1d30*/  FSEL R40, R40, R2, !P4 ;  /* 0x0000000228287208 */ /* 0x000fe40006000000 */
[----:B------:R-:W-:Y:S02]  /*1d40*/  FMNMX R41, RZ, R41, !PT ;  /* 0x00000029ff297209 */ /* 0x000fe40007800000 */
[----:B------:R-:W-:Y:S01]  /*1d50*/  FMNMX R40, R40, +INF , PT ;  /* 0x7f80000028287809 */ /* 0x000fe20003800000 */
        /* <DEDUP_REMOVED lines=8> */
[----:B------:R-:W-:Y:S01]  /*1de0*/  MOV R3, R37 ;  /* 0x0000002500037202 */ /* 0x000fe20000000f00 */
[----:B------:R-:W-:Y:S01]  /*1df0*/  IMAD.MOV.U32 R2, RZ, RZ, R0 ;  /* 0x000000ffff027224 */ /* 0x000fe200078e0000 */
[----:B------:R-:W-:-:S07]  /*1e00*/  MOV R34, 0x1e20 ;  /* 0x00001e2000227802 */ /* 0x000fce0000000f00 */
[----:B------:R-:W-:Y:S05]  /*1e10*/  CALL.REL.NOINC `($__internal_2_$__cuda_sm3x_div_rn_noftz_f32_slowpath) ;  /* 0x0000002800587944 */ /* 0x000fea0003c00000 */
[----:B------:R-:W-:-:S07]  /*1e20*/  MOV R42, R2 ;  /* 0x00000002002a7202 */ /* 0x000fce0000000f00 */
.L_x_47:
[----:B------:R-:W-:Y:S05]  /*1e30*/  BSYNC.RECONVERGENT B4 ;  /* 0x0000000000047941 */ /* 0x000fea0003800200 */
.L_x_46:
        /* <DEDUP_REMOVED lines=16> */
.L_x_49:
[----:B------:R-:W-:Y:S05]  /*1f40*/  BSYNC.RECONVERGENT B4 ;  /* 0x0000000000047941 */ /* 0x000fea0003800200 */
.L_x_48:
        /* <DEDUP_REMOVED lines=20> */
.L_x_51:
[----:B------:R-:W-:Y:S05]  /*2090*/  BSYNC.RECONVERGENT B4 ;  /* 0x0000000000047941 */ /* 0x000fea0003800200 */
.L_x_50:
        /* <DEDUP_REMOVED lines=15> */
.L_x_53:
[----:B------:R-:W-:Y:S05]  /*2190*/  BSYNC.RECONVERGENT B4 ;  /* 0x0000000000047941 */ /* 0x000fea0003800200 */
.L_x_52:
[----:B------:R-:W-:Y:S02]  /*21a0*/  FSEL R28, R2, R26, !P0 ;  /* 0x0000001a021c7208 */ /* 0x000fe40004000000 */
[----:B------:R-:W-:Y:S02]  /*21b0*/  FSEL R3, R26, R2, !P0 ;  /* 0x000000021a037208 */ /* 0x000fe40004000000 */
[----:B------:R-:W-:Y:S02]  /*21c0*/  FMNMX R28, R41, R28, !PT ;  /* 0x0000001c291c7209 */ /* 0x000fe40007800000 */
[----:B------:R-:W-:-:S04]  /*21d0*/  FMNMX R3, R40, R3, PT ;  /* 0x0000000328037209 */ /* 0x000fc80003800000 */
[----:B------:R-:W-:-:S04]  /*21e0*/  FSETP.GE.AND P0, PT, R3, R28, PT ;  /* 0x0000001c0300720b */ /* 0x000fc80003f06000 */
[----:B------:R-:W-:-:S04]  /*21f0*/  FSEL R23, R28, +INF , P0 ;  /* 0x7f8000001c177808 */ /* 0x000fc80000000000 */
[----:B------:R-:W-:-:S13]  /*2200*/  FSETP.GEU.AND P0, PT, R25, R23, PT ;  /* 0x000000171900720b */ /* 0x000fda0003f0e000 */
[----:B------:R-:W-:Y:S05]  /*2210*/  @P0 BRA `(.L_x_54) ;  /* 0x00000000002c0947 */ /* 0x000fea0003800000 */
[----:B------:R-:W-:-:S04]  /*2220*/  FSETP.NE.AND P0, PT, R23, +INF , PT ;  /* 0x7f8000001700780b */ /* 0x000fc80003f05000 */
[----:B------:R-:W-:-:S13]  /*2230*/  ISETP.GT.U32.OR P0, PT, R32, 0x40, !P0 ;  /* 0x000000402000780c */ /* 0x000fda0004704470 */
[----:B------:R-:W-:Y:S01]  /*2240*/  @!P0 MOV R18, R32 ;  /* 0x0000002000128202 */ /* 0x000fe20000000f00 */
[----:B------:R0:W-:Y:S03]  /*2250*/  @!P0 STL.64 [R33], R22 ;  /* 0x0000001621008387 */ /* 0x0001e60000100a00 */
[----:B------:R-:W-:-:S04]  /*2260*/  ISETP.GT.U32.AND P0, PT, R18, 0x3f, PT ;  /* 0x0000003f1200780c */ /* 0x000fc80003f04070 */
[----:B------:R-:W-:-:S13]  /*2270*/  FSETP.EQU.OR P0, PT, R25, +INF , P0 ;  /* 0x7f8000001900780b */ /* 0x000fda000070a400 */
[----:B0-----:R-:W-:Y:S05]  /*2280*/  @P0 BRA `(.L_x_11) ;  /* 0x0000000000380947 */ /* 0x001fea0003800000 */
[C---:B------:R-:W-:Y:S01]  /*2290*/  LEA R2, R18.reuse, R1, 0x3 ;  /* 0x0000000112027211 */ /* 0x040fe200078e18ff */
[----:B------:R-:W-:-:S04]  /*22a0*/  VIADD R18, R18, 0x1 ;  /* 0x0000000112127836 */ /* 0x000fc80000000000 */
[----:B------:R0:W-:Y:S01]  /*22b0*/  STL.64 [R2], R24 ;  /* 0x0000001802007387 */ /* 0x0001e20000100a00 */
[----:B------:R-:W-:Y:S05]  /*22c0*/  BRA `(.L_x_11) ;  /* 0x0000000000287947 */ /* 0x000fea0003800000 */
.L_x_54:
[----:B------:R-:W-:-:S04]  /*22d0*/  FSETP.NE.AND P0, PT, R25, +INF , PT ;  /* 0x7f8000001900780b */ /* 0x000fc80003f05000 */
[----:B------:R-:W-:-:S13]  /*22e0*/  ISETP.GT.U32.OR P0, PT, R32, 0x40, !P0 ;  /* 0x000000402000780c */ /* 0x000fda0004704470 */
[----:B------:R-:W-:Y:S01]  /*22f0*/  @!P0 MOV R18, R32 ;  /* 0x0000002000128202 */ /* 0x000fe20000000f00 */
[----:B------:R1:W-:Y:S03]  /*2300*/  @!P0 STL.64 [R33], R24 ;  /* 0x0000001821008387 */ /* 0x0003e60000100a00 */
[----:B------:R-:W-:-:S04]  /*2310*/  ISETP.GT.U32.AND P1, PT, R18, 0x3f, PT ;  /* 0x0000003f1200780c */ /* 0x000fc80003f24070 */
[----:B------:R-:W-:-:S13]  /*2320*/  FSETP.EQU.OR P1, PT, R23, +INF , P1 ;  /* 0x7f8000001700780b */ /* 0x000fda0000f2a400 */
[C---:B------:R-:W-:Y:S01]  /*2330*/  @!P1 LEA R3, R18.reuse, R1, 0x3 ;  /* 0x0000000112039211 */ /* 0x040fe200078e18ff */
[----:B------:R-:W-:-:S04]  /*2340*/  @!P1 VIADD R2, R18, 0x1 ;  /* 0x0000000112029836 */ /* 0x000fc80000000000 */
[----:B------:R1:W-:Y:S01]  /*2350*/  @!P1 STL.64 [R3], R22 ;  /* 0x0000001603009387 */ /* 0x0003e20000100a00 */
[----:B------:R-:W-:-:S07]  /*2360*/  @!P1 MOV R18, R2 ;  /* 0x0000000200129202 */ /* 0x000fce0000000f00 */
.L_x_11:
[----:B------:R-:W-:Y:S05]  /*2370*/  BSYNC.RECONVERGENT B0 ;  /* 0x0000000000007941 */ /* 0x000fea0003800200 */
.L_x_10:
[----:B------:R-:W-:-:S13]  /*2380*/  ISETP.GT.AND P0, PT, R18, RZ, PT ;  /* 0x000000ff1200720c */ /* 0x000fda0003f04270 */
[----:B------:R-:W-:Y:S05]  /*2390*/  @P0 BRA `(.L_x_55) ;  /* 0xffffffe000700947 */ /* 0x000fea000383ffff */
[----:B------:R-:W-:Y:S05]  /*23a0*/  BSYNC.RECONVERGENT B1 ;  /* 0x0000000000017941 */ /* 0x000fea0003800200 */
.L_x_9:
[----:B------:R-:W-:-:S13]  /*23b0*/  LOP3.LUT P0, RZ, R17, 0xff, RZ, 0xc0, !PT ;  /* 0x000000ff11ff7812 */ /* 0x000fda000780c0ff */
[----:B------:R-:W-:Y:S05]  /*23c0*/  @P0 BRA `(.L_x_56) ;  /* 0x0000000000e40947 */ /* 0x000fea0003800000 */
[----:B-1----:R-:W-:Y:S01]  /*23d0*/  FMUL R3, R0, R0 ;  /* 0x0000000000037220 */ /* 0x002fe20000400000 */
[----:B------:R-:W-:Y:S03]  /*23e0*/  BSSY.RECONVERGENT B0, `(.L_x_57) ;  /* 0x000000f000007945 */ /* 0x000fe60003800200 */
[----:B------:R-:W-:-:S04]  /*23f0*/  FFMA R6, R6, R6, R3 ;  /* 0x0000000606067223 */ /* 0x000fc80000000003 */
[----:B0-----:R-:W-:-:S04]  /*2400*/  FFMA R2, R13, R13, R6 ;  /* 0x0000000d0d027223 */ /* 0x001fc80000000006 */
[----:B------:R0:W1:Y:S01]  /*2410*/  MUFU.RSQ R3, R2 ;  /* 0x0000000200037308 */ /* 0x0000620000001400 */
[----:B------:R-:W-:-:S04]  /*2420*/  IADD3 R6, PT, PT, R2, -0xd000000, RZ ;  /* 0xf300000002067810 */ /* 0x000fc80007ffe0ff */
[----:B------:R-:W-:-:S13]  /*2430*/  ISETP.GT.U32.AND P0, PT, R6, 0x727fffff, PT ;  /* 0x727fffff0600780c */ /* 0x000fda0003f04070 */
[----:B01----:R-:W-:Y:S05]  /*2440*/  @!P0 BRA `(.L_x_58) ;  /* 0x0000000000108947 */ /* 0x003fea0003800000 */
[----:B------:R-:W-:-:S07]  /*2450*/  MOV R34, 0x2470 ;  /* 0x0000247000227802 */ /* 0x000fce0000000f00 */
[----:B-----5:R-:W-:Y:S05]  /*2460*/  CALL.REL.NOINC `($__internal_1_$__cuda_sm20_sqrt_rn_f32_slowpath) ;  /* 0x0000002000687944 */ /* 0x020fea0003c00000 */
[----:B------:R-:W-:Y:S01]  /*2470*/  IMAD.MOV.U32 R2, RZ, RZ, R33 ;  /* 0x000000ffff027224 */ /* 0x000fe200078e0021 */
[----:B------:R-:W-:Y:S06]  /*2480*/  BRA `(.L_x_59) ;  /* 0x0000000000107947 */ /* 0x000fec0003800000 */
.L_x_58:
[----:B------:R-:W-:Y:S01]  /*2490*/  FMUL.FTZ R7, R2, R3 ;  /* 0x0000000302077220 */ /* 0x000fe20000410000 */
[----:B------:R-:W-:-:S03]  /*24a0*/  FMUL.FTZ R3, R3, 0.5 ;  /* 0x3f00000003037820 */ /* 0x000fc60000410000 */
[----:B------:R-:W-:-:S04]  /*24b0*/  FFMA R2, -R7, R7, R2 ;  /* 0x0000000707027223 */ /* 0x000fc80000000102 */
[----:B------:R-:W-:-:S07]  /*24c0*/  FFMA R2, R2, R3, R7 ;  /* 0x0000000302027223 */ /* 0x000fce0000000007 */
.L_x_59:
[----:B------:R-:W-:Y:S05]  /*24d0*/  BSYNC.RECONVERGENT B0 ;  /* 0x0000000000007941 */ /* 0x000fea0003800200 */
.L_x_57:
        /* <DEDUP_REMOVED lines=9> */
[----:B------:R-:W-:Y:S02]  /*2570*/  MOV R3, R0 ;  /* 0x0000000000037202 */ /* 0x000fe40000000f00 */
[----:B------:R-:W-:-:S07]  /*2580*/  MOV R34, 0x25a0 ;  /* 0x000025a000227802 */ /* 0x000fce0000000f00 */
[----:B-----5:R-:W-:Y:S05]  /*2590*/  CALL.REL.NOINC `($__internal_2_$__cuda_sm3x_div_rn_noftz_f32_slowpath) ;  /* 0x0000002000787944 */ /* 0x020fea0003c00000 */
[----:B------:R-:W-:-:S07]  /*25a0*/  MOV R11, R2 ;  /* 0x00000002000b7202 */ /* 0x000fce0000000f00 */
.L_x_61:
[----:B------:R-:W-:Y:S05]  /*25b0*/  BSYNC.RECONVERGENT B0 ;  /* 0x0000000000007941 */ /* 0x000fea0003800200 */
.L_x_60:
[----:B------:R-:W0:Y:S01]  /*25c0*/  LDC.64 R2, c[0x0][0x3e8] ;  /* 0x0000fa00ff027b82 */ /* 0x000e220000000a00 */
[----:B------:R-:W1:Y:S01]  /*25d0*/  LDCU.64 UR4, c[0x0][0x3f0] ;  /* 0x00007e00ff0477ac */ /* 0x000e620008000a00 */
[----:B------:R-:W-:Y:S02]  /*25e0*/  IMAD R15, R5, 0xc, RZ ;  /* 0x0000000c050f7824 */ /* 0x000fe400078e02ff */
[----:B------:R-:W-:-:S04]  /*25f0*/  HFMA2 R13, -RZ, RZ, 1.875, 0 ;  /* 0x3f800000ff0d7431 */ /* 0x000fc800000001ff */
[----:B------:R-:W2:Y:S08]  /*2600*/  LDC.64 R6, c[0x0][0x3f8] ;  /* 0x0000fe00ff067b82 */ /* 0x000eb00000000a00 */
[----:B------:R-:W3:Y:S01]  /*2610*/  LDC.64 R8, c[0x0][0x400] ;  /* 0x00010000ff087b82 */ /* 0x000ee20000000a00 */
[----:B-1----:R-:W-:-:S04]  /*2620*/  IADD3 R16, P0, PT, R4, UR4, RZ ;  /* 0x0000000404107c10 */ /* 0x002fc8000ff1e0ff */
[----:B------:R-:W-:Y:S01]  /*2630*/  IADD3.X R17, PT, PT, R5, UR5, RZ, P0, !PT ;  /* 0x0000000505117c10 */ /* 0x000fe200087fe4ff */
[----:B0-----:R-:W-:-:S04]  /*2640*/  IMAD.WIDE.U32 R2, R4, 0xc, R2 ;  /* 0x0000000c04027825 */ /* 0x001fc800078e0002 */
[----:B------:R-:W-:Y:S02]  /*2650*/  IMAD.IADD R3, R15, 0x1, R3 ;  /* 0x000000010f037824 */ /* 0x000fe400078e0203 */
[----:B--2---:R-:W-:-:S03]  /*2660*/  IMAD.WIDE.U32 R6, R4, 0xc, R6 ;  /* 0x0000000c04067825 */ /* 0x004fc600078e0006 */
[----:B------:R-:W-:Y:S02]  /*2670*/  STG.E desc[UR6][R2.64], R11 ;  /* 0x0000000b02007986 */ /* 0x000fe4000c101906 */
[----:B------:R-:W-:Y:S02]  /*2680*/  IADD3 R7, PT, PT, R15, R7, RZ ;  /* 0x000000070f077210 */ /* 0x000fe40007ffe0ff */
[----:B------:R-:W-:Y:S01]  /*2690*/  STG.E desc[UR6][R2.64+0x4], R11 ;  /* 0x0000040b02007986 */ /* 0x000fe2000c101906 */
[----:B---3--:R-:W-:-:S03]  /*26a0*/  IMAD.WIDE.U32 R8, R4, 0xc, R8 ;  /* 0x0000000c04087825 */ /* 0x008fc600078e0008 */
[----:B------:R-:W-:Y:S01]  /*26b0*/  STG.E desc[UR6][R2.64+0x8], R13 ;  /* 0x0000080d02007986 */ /* 0x000fe2000c101906 */
[----:B------:R-:W-:Y:S01]  /*26c0*/  IMAD.IADD R5, R15, 0x1, R9 ;  /* 0x000000010f057824 */ /* 0x000fe200078e0209 */
[----:B------:R-:W-:Y:S02]  /*26d0*/  MOV R4, R8 ;  /* 0x0000000800047202 */ /* 0x000fe40000000f00 */
[----:B------:R-:W-:Y:S04]  /*26e0*/  STG.E.U8 desc[UR6][R16.64], RZ ;  /* 0x000000ff10007986 */ /* 0x000fe8000c101106 */
[----:B------:R-:W-:Y:S04]  /*26f0*/  STG.E desc[UR6][R6.64], RZ ;  /* 0x000000ff06007986 */ /* 0x000fe8000c101906 */
[----:B------:R-:W-:Y:S04]  /*2700*/  STG.E desc[UR6][R6.64+0x4], RZ ;  /* 0x000004ff06007986 */ /* 0x000fe8000c101906 */
[----:B------:R-:W-:Y:S04]  /*2710*/  STG.E desc[UR6][R6.64+0x8], RZ ;  /* 0x000008ff06007986 */ /* 0x000fe8000c101906 */
[----:B------:R-:W-:Y:S04]  /*2720*/  STG.E desc[UR6][R4.64], RZ ;  /* 0x000000ff04007986 */ /* 0x000fe8000c101906 */
[----:B------:R-:W-:Y:S04]  /*2730*/  STG.E desc[UR6][R4.64+0x4], RZ ;  /* 0x000004ff04007986 */ /* 0x000fe8000c101906 */
[----:B------:R-:W-:Y:S01]  /*2740*/  STG.E desc[UR6][R4.64+0x8], RZ ;  /* 0x000008ff04007986 */ /* 0x000fe2000c101906 */
[----:B------:R-:W-:Y:S05]  /*2750*/  EXIT ;  /* 0x000000000000794d */ /* 0x000fea0003800000 */
.L_x_56:
[----:B------:R-:W2:Y:S01]  /*2760*/  LDCU UR4, c[0x0][0x3d8] ;  /* 0x00007b00ff0477ac */ /* 0x000ea20008000800 */
[----:B------:R-:W-:Y:S01]  /*2770*/  HFMA2 R17, -RZ, RZ, 3.3046875, 29888 ;  /* 0x429c774cff117431 */ /* 0x000fe200000001ff */
[----:B------:R-:W-:Y:S01]  /*2780*/  BSSY.RECONVERGENT B0, `(.L_x_62) ;  /* 0x0000046000007945 */ /* 0x000fe20003800200 */
[-C--:B------:R-:W-:Y:S01]  /*2790*/  FFMA R6, R6, R16.reuse, R9 ;  /* 0x0000001006067223 */ /* 0x080fe20000000009 */
[-C--:B------:R-:W-:Y:S01]  /*27a0*/  FFMA R0, R0, R16.reuse, R11 ;  /* 0x0000001000007223 */ /* 0x080fe2000000000b */
[----:B------:R-:W-:Y:S01]  /*27b0*/  FFMA R8, R13, R16, R8 ;  /* 0x000000100d087223 */ /* 0x000fe20000000008 */
[----:B--2---:R-:W-:-:S05]  /*27c0*/  I2FP.F32.S32 R14, UR4 ;  /* 0x00000004000e7c45 */ /* 0x004fca0008201400 */
[----:B------:R-:W-:-:S04]  /*27d0*/  FFMA R14, R14, 1.6180340051651000977, R7 ;  /* 0x3fcf1bbd0e0e7823 */ /* 0x000fc80000000007 */
[----:B------:R-:W-:-:S04]  /*27e0*/  FFMA R17, R14, R17, 0.5 ;  /* 0x3f0000000e117423 */ /* 0x000fc80000000011 */
[C---:B0-----:R-:W-:Y:S01]  /*27f0*/  FMUL R2, R17.reuse, 0.63661974668502807617 ;  /* 0x3f22f98311027820 */ /* 0x041fe20000400000 */
[----:B------:R-:W-:-:S05]  /*2800*/  FSETP.GE.AND P0, PT, |R17|, 105615, PT ;  /* 0x47ce47801100780b */ /* 0x000fca0003f06200 */
[----:B------:R-:W0:Y:S02]  /*2810*/  F2I.NTZ R2, R2 ;  /* 0x0000000200027305 */ /* 0x000e240000203100 */
[----:B0-----:R-:W-:-:S05]  /*2820*/  I2FP.F32.S32 R10, R2 ;  /* 0x00000002000a7245 */ /* 0x001fca0000201400 */
[----:B-1----:R-:W-:-:S04]  /*2830*/  FFMA R3, R10, -1.5707962512969970703, R17 ;  /* 0xbfc90fda0a037823 */ /* 0x002fc80000000011 */
[----:B------:R-:W-:-:S04]  /*2840*/  FFMA R3, R10, -7.5497894158615963534e-08, R3 ;  /* 0xb3a221680a037823 */ /* 0x000fc80000000003 */
[----:B------:R-:W-:Y:S01]  /*2850*/  FFMA R3, R10, -5.3903029534742383927e-15, R3 ;  /* 0xa7c234c50a037823 */ /* 0x000fe20000000003 */
[----:B------:R-:W-:Y:S06]  /*2860*/  @!P0 BRA `(.L_x_63) ;  /* 0x0000000000dc8947 */ /* 0x000fec0003800000 */
[----:B------:R-:W-:-:S13]  /*2870*/  FSETP.NEU.AND P0, PT, |R17|, +INF , PT ;  /* 0x7f8000001100780b */ /* 0x000fda0003f0d200 */
[----:B------:R-:W-:Y:S01]  /*2880*/  @!P0 FMUL R3, RZ, R17 ;  /* 0x00000011ff038220 */ /* 0x000fe20000400000 */
[----:B------:R-:W-:Y:S01]  /*2890*/  @!P0 IMAD.MOV.U32 R2, RZ, RZ, RZ ;  /* 0x000000ffff028224 */ /* 0x000fe200078e00ff */
[----:B------:R-:W-:Y:S06]  /*28a0*/  @!P0 BRA `(.L_x_63) ;  /* 0x0000000000cc8947 */ /* 0x000fec0003800000 */
[----:B------:R-:W-:Y:S01]  /*28b0*/  SHF.L.U32 R3, R17, 0x8, RZ ;  /* 0x0000000811037819 */ /* 0x000fe200000006ff */
[----:B------:R-:W-:Y:S01]  /*28c0*/  IMAD.MOV.U32 R2, RZ, RZ, R1 ;  /* 0x000000ffff027224 */ /* 0x000fe200078e0001 */
[----:B------:R-:W-:Y:S01]  /*28d0*/  MOV R10, RZ ;  /* 0x000000ff000a7202 */ /* 0x000fe20000000f00 */
[----:B------:R-:W0:Y:S01]  /*28e0*/  LDCU.64 UR8, c[0x4][URZ] ;  /* 0x01000000ff0877ac */ /* 0x000e220008000a00 */
[----:B------:R-:W-:Y:S01]  /*28f0*/  LOP3.LUT R3, R3, 0x80000000, RZ, 0xfc, !PT ;  /* 0x8000000003037812 */ /* 0x000fe200078efcff */
[----:B------:R-:W-:Y:S01]  /*2900*/  UMOV UR5, URZ ;  /* 0x000000ff00057c82 */ /* 0x000fe20008000000 */
[----:B------:R-:W-:-:S05]  /*2910*/  UMOV UR4, URZ ;  /* 0x000000ff00047c82 */ /* 0x000fca0008000000 */
.L_x_64:
[----:B0-----:R-:W-:Y:S02]  /*2920*/  MOV R22, UR8 ;  /* 0x0000000800167c02 */ /* 0x001fe40008000f00 */
[----:B------:R-:W-:-:S05]  /*2930*/  MOV R23, UR9 ;  /* 0x0000000900177c02 */ /* 0x000fca0008000f00 */
[----:B------:R-:W2:Y:S01]  /*2940*/  LDG.E.CONSTANT R12, desc[UR6][R22.64] ;  /* 0x00000006160c7981 */ /* 0x000ea2000c1e9900 */
[----:B------:R-:W-:Y:S02]  /*2950*/  UIADD3 UR8, UP0, UPT, UR8, 0x4, URZ ;  /* 0x0000000408087890 */ /* 0x000fe4000ff1e0ff */
[----:B------:R-:W-:Y:S02]  /*2960*/  UIADD3 UR4, UPT, UPT, UR4, 0x1, URZ ;  /* 0x0000000104047890 */ /* 0x000fe4000fffe0ff */
[----:B------:R-:W-:Y:S02]  /*2970*/  UIADD3.X UR9, UPT, UPT, URZ, UR9, URZ, UP0, !UPT ;  /* 0x00000009ff097290 */ /* 0x000fe400087fe4ff */
[----:B------:R-:W-:Y:S01]  /*2980*/  UISETP.NE.AND UP0, UPT, UR4, 0x6, UPT ;  /* 0x000000060400788c */ /* 0x000fe2000bf05270 */
[----:B--2---:R-:W-:-:S03]  /*2990*/  IMAD.WIDE.U32 R12, R12, R3, RZ ;  /* 0x000000030c0c7225 */ /* 0x004fc600078e00ff */
[----:B------:R-:W-:-:S04]  /*29a0*/  IADD3 R7, P0, PT, R12, R10, RZ ;  /* 0x0000000a0c077210 */ /* 0x000fc80007f1e0ff */
[----:B------:R-:W-:Y:S01]  /*29b0*/  IADD3.X R10, PT, PT, R13, UR5, RZ, P0, !PT ;  /* 0x000000050d0a7c10 */ /* 0x000fe200087fe4ff */
[----:B------:R0:W-:Y:S02]  /*29c0*/  STL [R2], R7 ;  /* 0x0000000702007387 */ /* 0x0001e40000100800 */
[----:B0-----:R-:W-:Y:S01]  /*29d0*/  VIADD R2, R2, 0x4 ;  /* 0x0000000402027836 */ /* 0x001fe20000000000 */
[----:B------:R-:W-:Y:S06]  /*29e0*/  BRA.U UP0, `(.L_x_64) ;  /* 0xfffffffd00cc7547 */ /* 0x000fec000b83ffff */
[----:B------:R-:W-:Y:S01]  /*29f0*/  SHF.R.U32.HI R11, RZ, 0x17, R17 ;  /* 0x00000017ff0b7819 */ /* 0x000fe20000011611 */
[----:B------:R0:W-:Y:S03]  /*2a00*/  STL [R1+0x18], R10 ;  /* 0x0000180a01007387 */ /* 0x0001e60000100800 */
[C---:B------:R-:W-:Y:S02]  /*2a10*/  LOP3.LUT R2, R11.reuse, 0xe0, RZ, 0xc0, !PT ;  /* 0x000000e00b027812 */ /* 0x040fe400078ec0ff */
[----:B------:R-:W-:Y:S02]  /*2a20*/  LOP3.LUT P0, RZ, R11, 0x1f, RZ, 0xc0, !PT ;  /* 0x0000001f0bff7812 */ /* 0x000fe4000780c0ff */
[----:B------:R-:W-:-:S04]  /*2a30*/  IADD3 R2, PT, PT, R2, -0x80, RZ ;  /* 0xffffff8002027810 */ /* 0x000fc80007ffe0ff */
[----:B------:R-:W-:-:S05]  /*2a40*/  SHF.R.U32.HI R2, RZ, 0x5, R2 ;  /* 0x00000005ff027819 */ /* 0x000fca0000011602 */
[----:B------:R-:W-:-:S05]  /*2a50*/  IMAD R16, R2, -0x4, R1 ;  /* 0xfffffffc02107824 */ /* 0x000fca00078e0201 */
[----:B------:R-:W2:Y:S04]  /*2a60*/  LDL R3, [R16+0x18] ;  /* 0x0000180010037983 */ /* 0x000ea80000100800 */
[----:B------:R-:W2:Y:S04]  /*2a70*/  LDL R7, [R16+0x14] ;  /* 0x0000140010077983 */ /* 0x000ea80000100800 */
[----:B------:R-:W3:Y:S01]  /*2a80*/  @P0 LDL R9, [R16+0x10] ;  /* 0x0000100010090983 */ /* 0x000ee20000100800 */
[----:B------:R-:W-:Y:S01]  /*2a90*/  LOP3.LUT R2, R11, 0x1f, RZ, 0xc0, !PT ;  /* 0x0000001f0b027812 */ /* 0x000fe200078ec0ff */
[----:B------:R-:W-:Y:S01]  /*2aa0*/  UMOV UR4, 0x54442d19 ;  /* 0x54442d1900047882 */ /* 0x000fe20000000000 */
[----:B------:R-:W-:-:S02]  /*2ab0*/  UMOV UR5, 0x3bf921fb ;  /* 0x3bf921fb00057882 */ /* 0x000fc40000000000 */
[-C--:B--2---:R-:W-:Y:S02]  /*2ac0*/  @P0 SHF.L.W.U32.HI R3, R7, R2.reuse, R3 ;  /* 0x0000000207030219 */ /* 0x084fe40000010e03 */
[----:B---3--:R-:W-:Y:S02]  /*2ad0*/  @P0 SHF.L.W.U32.HI R7, R9, R2, R7 ;  /* 0x0000000209070219 */ /* 0x008fe40000010e07 */
[----:B------:R-:W-:Y:S02]  /*2ae0*/  ISETP.GE.AND P0, PT, R17, RZ, PT ;  /* 0x000000ff1100720c */ /* 0x000fe40003f06270 */
[C---:B------:R-:W-:Y:S02]  /*2af0*/  SHF.L.W.U32.HI R2, R7.reuse, 0x2, R3 ;  /* 0x0000000207027819 */ /* 0x040fe40000010e03 */
[----:B------:R-:W-:Y:S02]  /*2b00*/  SHF.L.U32 R7, R7, 0x2, RZ ;  /* 0x0000000207077819 */ /* 0x000fe400000006ff */
[----:B------:R-:W-:-:S02]  /*2b10*/  SHF.R.S32.HI R9, RZ, 0x1f, R2 ;  /* 0x0000001fff097819 */ /* 0x000fc40000011402 */
[----:B------:R-:W-:Y:S02]  /*2b20*/  SHF.R.U32.HI R3, RZ, 0x1e, R3 ;  /* 0x0000001eff037819 */ /* 0x000fe40000011603 */
[C---:B------:R-:W-:Y:S02]  /*2b30*/  LOP3.LUT R12, R9.reuse, R7, RZ, 0x3c, !PT ;  /* 0x00000007090c7212 */ /* 0x040fe400078e3cff */
[----:B------:R-:W-:Y:S02]  /*2b40*/  LOP3.LUT R13, R9, R2, RZ, 0x3c, !PT ;  /* 0x00000002090d7212 */ /* 0x000fe400078e3cff */
[C---:B------:R-:W-:Y:S02]  /*2b50*/  LOP3.LUT R17, R2.reuse, R17, RZ, 0x3c, !PT ;  /* 0x0000001102117212 */ /* 0x040fe400078e3cff */
[----:B------:R-:W-:Y:S02]  /*2b60*/  LEA.HI R2, R2, R3, RZ, 0x1 ;  /* 0x0000000302027211 */ /* 0x000fe400078f08ff */
[----:B------:R-:W0:Y:S01]  /*2b70*/  I2F.F64.S64 R12, R12 ;  /* 0x0000000c000c7312 */ /* 0x000e220000301c00 */
[----:B------:R-:W-:-:S02]  /*2b80*/  ISETP.GE.AND P1, PT, R17, RZ, PT ;  /* 0x000000ff1100720c */ /* 0x000fc40003f26270 */
[----:B------:R-:W-:-:S05]  /*2b90*/  IMAD.MOV R3, RZ, RZ, -R2 ;  /* 0x000000ffff037224 */ /* 0x000fca00078e0a02 */
[----:B------:R-:W-:Y:S01]  /*2ba0*/  @!P0 MOV R2, R3 ;  /* 0x0000000300028202 */ /* 0x000fe20000000f00 */
[----:B0-----:R-:W-:-:S10]  /*2bb0*/  DMUL R10, R12, UR4 ;  /* 0x000000040c0a7c28 */ /* 0x001fd40008000000 */
[----:B------:R-:W0:Y:S02]  /*2bc0*/  F2F.F32.F64 R10, R10 ;  /* 0x0000000a000a7310 */ /* 0x000e240000301000 */
[----:B0-----:R-:W-:-:S07]  /*2bd0*/  FSEL R3, -R10, R10, !P1 ;  /* 0x0000000a0a037208 */ /* 0x001fce0004800100 */
.L_x_63:
[----:B------:R-:W-:Y:S05]  /*2be0*/  BSYNC.RECONVERGENT B0 ;  /* 0x0000000000007941 */ /* 0x000fea0003800200 */
.L_x_62:
[----:B------:R-:W-:Y:S01]  /*2bf0*/  HFMA2 R23, -RZ, RZ, 3.49609375, -331.75 ;  /* 0x42fedd2fff177431 */ /* 0x000fe200000001ff */
[----:B------:R-:W-:Y:S01]  /*2c00*/  LOP3.LUT R9, R2, 0x1, RZ, 0xc0, !PT ;  /* 0x0000000102097812 */ /* 0x000fe200078ec0ff */
[----:B------:R-:W-:Y:S02]  /*2c10*/  IMAD.MOV.U32 R16, RZ, RZ, 0x37cbac00 ;  /* 0x37cbac00ff107424 */ /* 0x000fe400078e00ff */
[----:B------:R-:W-:Y:S01]  /*2c20*/  FMUL R7, R3, R3 ;  /* 0x0000000303077220 */ /* 0x000fe20000400000 */
[----:B------:R-:W-:Y:S01]  /*2c30*/  MOV R17, 0x3d2aaabb ;  /* 0x3d2aaabb00117802 */ /* 0x000fe20000000f00 */
[----:B------:R-:W-:Y:S01]  /*2c40*/  BSSY.RECONVERGENT B0, `(.L_x_65) ;  /* 0x0000050000007945 */ /* 0x000fe20003800200 */
[----:B------:R-:W-:Y:S01]  /*2c50*/  ISETP.NE.U32.AND P0, PT, R9, 0x1, PT ;  /* 0x000000010900780c */ /* 0x000fe20003f05070 */
[----:B------:R-:W-:Y:S01]  /*2c60*/  FFMA R9, R7, R16, -0.0013887860113754868507 ;  /* 0xbab607ed07097423 */ /* 0x000fe20000000010 */
[----:B------:R-:W-:Y:S01]  /*2c70*/  MOV R18, 0x3effffff ;  /* 0x3effffff00127802 */ /* 0x000fe20000000f00 */
[----:B------:R-:W-:Y:S01]  /*2c80*/  FFMA R23, R14, R23, 1.2999999523162841797 ;  /* 0x3fa666660e177423 */ /* 0x000fe20000000017 */
[----:B------:R-:W-:-:S02]  /*2c90*/  FSEL R12, R17, 0.0083327032625675201416, !P0 ;  /* 0x3c0885e4110c7808 */ /* 0x000fc40004000000 */
[----:B------:R-:W-:Y:S01]  /*2ca0*/  FSEL R10, R9, -0.00019574658654164522886, !P0 ;  /* 0xb94d4153090a7808 */ /* 0x000fe20004000000 */
[----:B------:R-:W-:Y:S01]  /*2cb0*/  FMUL R11, R23, 0.63661974668502807617 ;  /* 0x3f22f983170b7820 */ /* 0x000fe20000400000 */
[----:B------:R-:W-:Y:S02]  /*2cc0*/  LOP3.LUT P1, RZ, R2, 0x2, RZ, 0xc0, !PT ;  /* 0x0000000202ff7812 */ /* 0x000fe4000782c0ff */
[----:B------:R-:W-:Y:S01]  /*2cd0*/  FSEL R2, R3, 1, P0 ;  /* 0x3f80000003027808 */ /* 0x000fe20000000000 */
[----:B------:R0:W1:Y:S01]  /*2ce0*/  F2I.NTZ R26, R11 ;  /* 0x0000000b001a7305 */ /* 0x0000620000203100 */
[----:B------:R-:W-:Y:S01]  /*2cf0*/  FFMA R10, R7, R10, R12 ;  /* 0x0000000a070a7223 */ /* 0x000fe2000000000c */
[----:B------:R-:W-:Y:S02]  /*2d00*/  FSEL R12, -R18, -0.16666662693023681641, !P0 ;  /* 0xbe2aaaa8120c7808 */ /* 0x000fe40004000100 */
[----:B------:R-:W-:-:S03]  /*2d10*/  FSETP.GE.AND P0, PT, |R23|, 105615, PT ;  /* 0x47ce47801700780b */ /* 0x000fc60003f06200 */
[C---:B------:R-:W-:Y:S01]  /*2d20*/  FFMA R10, R7.reuse, R10, R12 ;  /* 0x0000000a070a7223 */ /* 0x040fe2000000000c */
[----:B------:R-:W-:Y:S01]  /*2d30*/  FFMA R7, R7, R2, RZ ;  /* 0x0000000207077223 */ /* 0x000fe200000000ff */
[----:B0-----:R-:W-:-:S03]  /*2d40*/  IMAD.MOV.U32 R11, RZ, RZ, 0x3f000000 ;  /* 0x3f000000ff0b7424 */ /* 0x001fc600078e00ff */
[----:B------:R-:W-:Y:S01]  /*2d50*/  FFMA R2, R7, R10, R2 ;  /* 0x0000000a07027223 */ /* 0x000fe20000000002 */
[----:B-1----:R-:W-:-:S03]  /*2d60*/  I2FP.F32.S32 R22, R26 ;  /* 0x0000001a00167245 */ /* 0x002fc60000201400 */
[----:B------:R-:W-:Y:S02]  /*2d70*/  @P1 FADD R2, RZ, -R2 ;  /* 0x80000002ff021221 */ /* 0x000fe40000000000 */
[----:B------:R-:W-:-:S04]  /*2d80*/  FFMA R3, R22, -1.5707962512969970703, R23 ;  /* 0xbfc90fda16037823 */ /* 0x000fc80000000017 */
[----:B------:R-:W-:-:S04]  /*2d90*/  FFMA R3, R22, -7.5497894158615963534e-08, R3 ;  /* 0xb3a2216816037823 */ /* 0x000fc80000000003 */
[----:B------:R-:W-:Y:S01]  /*2da0*/  FFMA R3, R22, -5.3903029534742383927e-15, R3 ;  /* 0xa7c234c516037823 */ /* 0x000fe20000000003 */
[----:B------:R-:W-:Y:S01]  /*2db0*/  FFMA R22, R2, R11, 0.5 ;  /* 0x3f00000002167423 */ /* 0x000fe2000000000b */
[----:B------:R-:W-:Y:S06]  /*2dc0*/  @!P0 BRA `(.L_x_66) ;  /* 0x0000000000dc8947 */ /* 0x000fec0003800000 */
[----:B------:R-:W-:-:S13]  /*2dd0*/  FSETP.NEU.AND P0, PT, |R23|, +INF , PT ;  /* 0x7f8000001700780b */ /* 0x000fda0003f0d200 */
[----:B------:R-:W-:Y:S01]  /*2de0*/  @!P0 FMUL R3, RZ, R23 ;  /* 0x00000017ff038220 */ /* 0x000fe20000400000 */
[----:B------:R-:W-:Y:S01]  /*2df0*/  @!P0 MOV R26, RZ ;  /* 0x000000ff001a8202 */ /* 0x000fe20000000f00 */
[----:B------:R-:W-:Y:S06]  /*2e00*/  @!P0 BRA `(.L_x_66) ;  /* 0x0000000000cc8947 */ /* 0x000fec0003800000 */
[----:B------:R-:W-:Y:S01]  /*2e10*/  SHF.L.U32 R3, R23, 0x8, RZ ;  /* 0x0000000817037819 */ /* 0x000fe200000006ff */
[----:B------:R-:W-:Y:S01]  /*2e20*/  IMAD.MOV.U32 R10, RZ, RZ, RZ ;  /* 0x000000ffff0a7224 */ /* 0x000fe200078e00ff */
[----:B------:R-:W-:Y:S01]  /*2e30*/  MOV R2, R1 ;  /* 0x0000000100027202 */ /* 0x000fe20000000f00 */
[----:B------:R-:W0:Y:S01]  /*2e40*/  LDCU.64 UR8, c[0x4][URZ] ;  /* 0x01000000ff0877ac */ /* 0x000e220008000a00 */
[----:B------:R-:W-:Y:S01]  /*2e50*/  LOP3.LUT R3, R3, 0x80000000, RZ, 0xfc, !PT ;  /* 0x8000000003037812 */ /* 0x000fe200078efcff */
[----:B------:R-:W-:Y:S01]  /*2e60*/  UMOV UR5, URZ ;  /* 0x000000ff00057c82 */ /* 0x000fe20008000000 */
[----:B------:R-:W-:-:S05]  /*2e70*/  UMOV UR4, URZ ;  /* 0x000000ff00047c82 */ /* 0x000fca0008000000 */
.L_x_67:
[----:B0-----:R-:W-:Y:S01]  /*2e80*/  MOV R24, UR8 ;  /* 0x0000000800187c02 */ /* 0x001fe20008000f00 */
[----:B------:R-:W-:-:S05]  /*2e90*/  IMAD.U32 R25, RZ, RZ, UR9 ;  /* 0x00000009ff197e24 */ /* 0x000fca000f8e00ff */
        /* <DEDUP_REMOVED lines=9> */
[----:B0-----:R-:W-:Y:S01]  /*2f30*/  IADD3 R2, PT, PT, R2, 0x4, RZ ;  /* 0x0000000402027810 */ /* 0x001fe20007ffe0ff */
        /* <DEDUP_REMOVED lines=17> */
[C-C-:B------:R-:W-:Y:S01]  /*3050*/  SHF.L.W.U32.HI R2, R7.reuse, 0x2, R3.reuse ;  /* 0x0000000207027819 */ /* 0x140fe20000010e03 */
[----:B------:R-:W-:Y:S01]  /*3060*/  IMAD.SHL.U32 R7, R7, 0x4, RZ ;  /* 0x0000000407077824 */ /* 0x000fe200078e00ff */
[----:B------:R-:W-:Y:S02]  /*3070*/  SHF.R.U32.HI R3, RZ, 0x1e, R3 ;  /* 0x0000001eff037819 */ /* 0x000fe40000011603 */
[----:B------:R-:W-:-:S02]  /*3080*/  SHF.R.S32.HI R9, RZ, 0x1f, R2 ;  /* 0x0000001fff097819 */ /* 0x000fc40000011402 */
[C---:B------:R-:W-:Y:S02]  /*3090*/  LOP3.LUT R23, R2.reuse, R23, RZ, 0x3c, !PT ;  /* 0x0000001702177212 */ /* 0x040fe400078e3cff */
[C---:B------:R-:W-:Y:S02]  /*30a0*/  LOP3.LUT R12, R9.reuse, R7, RZ, 0x3c, !PT ;  /* 0x00000007090c7212 */ /* 0x040fe400078e3cff */
[----:B------:R-:W-:Y:S02]  /*30b0*/  LOP3.LUT R13, R9, R2, RZ, 0x3c, !PT ;  /* 0x00000002090d7212 */ /* 0x000fe400078e3cff */
[----:B------:R-:W-:Y:S02]  /*30c0*/  LEA.HI R26, R2, R3, RZ, 0x1 ;  /* 0x00000003021a7211 */ /* 0x000fe400078f08ff */
[----:B------:R-:W-:Y:S02]  /*30d0*/  ISETP.GE.AND P1, PT, R23, RZ, PT ;  /* 0x000000ff1700720c */ /* 0x000fe40003f26270 */
[----:B------:R-:W1:Y:S01]  /*30e0*/  I2F.F64.S64 R12, R12 ;  /* 0x0000000c000c7312 */ /* 0x000e620000301c00 */
[----:B------:R-:W-:-:S04]  /*30f0*/  IADD3 R2, PT, PT, -R26, RZ, RZ ;  /* 0x000000ff1a027210 */ /* 0x000fc80007ffe1ff */
[----:B------:R-:W-:Y:S01]  /*3100*/  @!P0 MOV R26, R2 ;  /* 0x00000002001a8202 */ /* 0x000fe20000000f00 */
[----:B-1----:R-:W-:-:S10]  /*3110*/  DMUL R24, R12, UR4 ;  /* 0x000000040c187c28 */ /* 0x002fd40008000000 */
[----:B------:R-:W1:Y:S02]  /*3120*/  F2F.F32.F64 R24, R24 ;  /* 0x0000001800187310 */ /* 0x000e640000301000 */
[----:B01----:R-:W-:-:S07]  /*3130*/  FSEL R3, -R24, R24, !P1 ;  /* 0x0000001818037208 */ /* 0x003fce0004800100 */
.L_x_66:
[----:B------:R-:W-:Y:S05]  /*3140*/  BSYNC.RECONVERGENT B0 ;  /* 0x0000000000007941 */ /* 0x000fea0003800200 */
.L_x_65:
[----:B------:R-:W-:Y:S01]  /*3150*/  IMAD.MOV.U32 R23, RZ, RZ, 0x4355d5c3 ;  /* 0x4355d5c3ff177424 */ /* 0x000fe200078e00ff */
[C---:B------:R-:W-:Y:S01]  /*3160*/  LOP3.LUT R2, R26.reuse, 0x1, RZ, 0xc0, !PT ;  /* 0x000000011a027812 */ /* 0x040fe200078ec0ff */
[----:B------:R-:W-:Y:S01]  /*3170*/  FMUL R7, R3, R3 ;  /* 0x0000000303077220 */ /* 0x000fe20000400000 */
[----:B------:R-:W-:Y:S01]  /*3180*/  LOP3.LUT P1, RZ, R26, 0x2, RZ, 0xc0, !PT ;  /* 0x000000021aff7812 */ /* 0x000fe2000782c0ff */
[----:B------:R-:W-:Y:S01]  /*3190*/  FFMA R23, R14, R23, 2.7000000476837158203 ;  /* 0x402ccccd0e177423 */ /* 0x000fe20000000017 */
[----:B------:R-:W-:Y:S01]  /*31a0*/  ISETP.NE.U32.AND P0, PT, R2, 0x1, PT ;  /* 0x000000010200780c */ /* 0x000fe20003f05070 */
[----:B------:R-:W-:Y:S01]  /*31b0*/  FFMA R2, R7, R16, -0.0013887860113754868507 ;  /* 0xbab607ed07027423 */ /* 0x000fe20000000010 */
[----:B------:R-:W-:Y:S01]  /*31c0*/  BSSY.RECONVERGENT B0, `(.L_x_68) ;  /* 0x000004a000007945 */ /* 0x000fe20003800200 */
[----:B------:R-:W-:Y:S01]  /*31d0*/  FMUL R9, R23, 0.63661974668502807617 ;  /* 0x3f22f98317097820 */ /* 0x000fe20000400000 */
[----:B------:R-:W-:Y:S02]  /*31e0*/  FSEL R10, R17, 0.0083327032625675201416, !P0 ;  /* 0x3c0885e4110a7808 */ /* 0x000fe40004000000 */
[----:B------:R-:W-:-:S02]  /*31f0*/  FSEL R2, R2, -0.00019574658654164522886, !P0 ;  /* 0xb94d415302027808 */ /* 0x000fc40004000000 */
[----:B------:R-:W-:Y:S01]  /*3200*/  FSEL R12, -R18, -0.16666662693023681641, !P0 ;  /* 0xbe2aaaa8120c7808 */ /* 0x000fe20004000100 */
[----:B------:R-:W0:Y:S02]  /*3210*/  F2I.NTZ R9, R9 ;  /* 0x0000000900097305 */ /* 0x000e240000203100 */
[----:B------:R-:W-:Y:S01]  /*3220*/  FFMA R10, R7, R2, R10 ;  /* 0x00000002070a7223 */ /* 0x000fe2000000000a */
[----:B------:R-:W-:Y:S02]  /*3230*/  FSEL R2, R3, 1, P0 ;  /* 0x3f80000003027808 */ /* 0x000fe40000000000 */
[----:B------:R-:W-:Y:S01]  /*3240*/  FSETP.GE.AND P0, PT, |R23|, 105615, PT ;  /* 0x47ce47801700780b */ /* 0x000fe20003f06200 */
[C---:B------:R-:W-:Y:S02]  /*3250*/  FFMA R10, R7.reuse, R10, R12 ;  /* 0x0000000a070a7223 */ /* 0x040fe4000000000c */
[----:B------:R-:W-:-:S04]  /*3260*/  FFMA R7, R7, R2, RZ ;  /* 0x0000000207077223 */ /* 0x000fc800000000ff */
[----:B------:R-:W-:Y:S01]  /*3270*/  FFMA R2, R7, R10, R2 ;  /* 0x0000000a07027223 */ /* 0x000fe20000000002 */
[----:B0-----:R-:W-:-:S03]  /*3280*/  I2FP.F32.S32 R14, R9 ;  /* 0x00000009000e7245 */ /* 0x001fc60000201400 */
        /* <DEDUP_REMOVED lines=17> */
.L_x_70:
        /* <DEDUP_REMOVED lines=44> */
.L_x_69:
[----:B------:R-:W-:Y:S05]  /*3660*/  BSYNC.RECONVERGENT B0 ;  /* 0x0000000000007941 */ /* 0x000fea0003800200 */
.L_x_68:
[----:B------:R-:W-:Y:S01]  /*3670*/  FMUL R7, R3, R3 ;  /* 0x0000000303077220 */ /* 0x000fe20000400000 */
[C---:B------:R-:W-:Y:S01]  /*3680*/  LOP3.LUT R2, R9.reuse, 0x1, RZ, 0xc0, !PT ;  /* 0x0000000109027812 */ /* 0x040fe200078ec0ff */
[----:B------:R-:W-:Y:S01]  /*3690*/  IMAD.MOV.U32 R13, RZ, RZ, 0x40000000 ;  /* 0x40000000ff0d7424 */ /* 0x000fe200078e00ff */
[----:B------:R-:W-:Y:S01]  /*36a0*/  LOP3.LUT P1, RZ, R9, 0x2, RZ, 0xc0, !PT ;  /* 0x0000000209ff7812 */ /* 0x000fe2000782c0ff */
[----:B------:R-:W-:Y:S01]  /*36b0*/  FFMA R16, R7, R16, -0.0013887860113754868507 ;  /* 0xbab607ed07107423 */ /* 0x000fe20000000010 */
[----:B------:R-:W-:Y:S01]  /*36c0*/  ISETP.NE.U32.AND P0, PT, R2, 0x1, PT ;  /* 0x000000010200780c */ /* 0x000fe20003f05070 */
[----:B------:R-:W-:Y:S01]  /*36d0*/  FFMA R12, R14, R13, -1 ;  /* 0xbf8000000e0c7423 */ /* 0x000fe2000000000d */
[----:B------:R-:W-:Y:S02]  /*36e0*/  BSSY.RECONVERGENT B0, `(.L_x_71) ;  /* 0x000001c000007945 */ /* 0x000fe40003800200 */
[----:B------:R-:W-:Y:S02]  /*36f0*/  FSEL R10, R17, 0.0083327032625675201416, !P0 ;  /* 0x3c0885e4110a7808 */ /* 0x000fe40004000000 */
[----:B------:R-:W-:-:S02]  /*3700*/  FSEL R16, R16, -0.00019574658654164522886, !P0 ;  /* 0xb94d415310107808 */ /* 0x000fc40004000000 */
[----:B------:R-:W-:Y:S02]  /*3710*/  FSEL R2, R3, 1, P0 ;  /* 0x3f80000003027808 */ /* 0x000fe40000000000 */
[----:B------:R-:W-:Y:S01]  /*3720*/  FSEL R9, -R18, -0.16666662693023681641, !P0 ;  /* 0xbe2aaaa812097808 */ /* 0x000fe20004000100 */
[C---:B------:R-:W-:Y:S02]  /*3730*/  FFMA R10, R7.reuse, R16, R10 ;  /* 0x00000010070a7223 */ /* 0x040fe4000000000a */
[C---:B------:R-:W-:Y:S02]  /*3740*/  FFMA R3, R7.reuse, R2, RZ ;  /* 0x0000000207037223 */ /* 0x040fe400000000ff */
[----:B------:R-:W-:Y:S01]  /*3750*/  FFMA R9, R7, R10, R9 ;  /* 0x0000000a07097223 */ /* 0x000fe20000000009 */
[----:B------:R-:W-:Y:S01]  /*3760*/  FFMA R7, R22, R13, -1 ;  /* 0xbf80000016077423 */ /* 0x000fe2000000000d */
[----:B------:R-:W-:Y:S02]  /*3770*/  FMUL R10, R12, R12 ;  /* 0x0000000c0c0a7220 */ /* 0x000fe40000400000 */
[----:B------:R-:W-:-:S02]  /*3780*/  FFMA R2, R3, R9, R2 ;  /* 0x0000000903027223 */ /* 0x000fc40000000002 */
[----:B------:R-:W-:Y:S02]  /*3790*/  FFMA R3, R7, R7, R10 ;  /* 0x0000000707037223 */ /* 0x000fe4000000000a */
[----:B------:R-:W-:-:S04]  /*37a0*/  @P1 FADD R2, RZ, -R2 ;  /* 0x80000002ff021221 */ /* 0x000fc80000000000 */
[----:B------:R-:W-:-:S04]  /*37b0*/  FFMA R2, R2, R11, 0.5 ;  /* 0x3f00000002027423 */ /* 0x000fc8000000000b */
[----:B------:R-:W-:-:S04]  /*37c0*/  FFMA R10, R2, R13, -1 ;  /* 0xbf800000020a7423 */ /* 0x000fc8000000000d */
[----:B------:R-:W-:-:S04]  /*37d0*/  FFMA R2, R10, R10, R3 ;  /* 0x0000000a0a027223 */ /* 0x000fc80000000003 */
[----:B------:R0:W1:Y:S01]  /*37e0*/  MUFU.RSQ R3, R2 ;  /* 0x0000000200037308 */ /* 0x0000620000001400 */
[----:B------:R-:W-:-:S04]  /*37f0*/  IADD3 R9, PT, PT, R2, -0xd000000, RZ ;  /* 0xf300000002097810 */ /* 0x000fc80007ffe0ff */
[----:B------:R-:W-:-:S13]  /*3800*/  ISETP.GT.U32.AND P0, PT, R9, 0x727fffff, PT ;  /* 0x727fffff0900780c */ /* 0x000fda0003f04070 */
[----:B01----:R-:W-:Y:S05]  /*3810*/  @!P0 BRA `(.L_x_72) ;  /* 0x0000000000108947 */ /* 0x003fea0003800000 */
[----:B------:R-:W-:-:S07]  /*3820*/  MOV R34, 0x3840 ;  /* 0x0000384000227802 */ /* 0x000fce0000000f00 */
[----:B-----5:R-:W-:Y:S05]  /*3830*/  CALL.REL.NOINC `($__internal_1_$__cuda_sm20_sqrt_rn_f32_slowpath) ;  /* 0x0000000c00747944 */ /* 0x020fea0003c00000 */
[----:B------:R-:W-:Y:S01]  /*3840*/  MOV R9, R33 ;  /* 0x0000002100097202 */ /* 0x000fe20000000f00 */
[----:B------:R-:W-:Y:S06]  /*3850*/  BRA `(.L_x_73) ;  /* 0x0000000000107947 */ /* 0x000fec0003800000 */
.L_x_72:
[----:B------:R-:W-:Y:S01]  /*3860*/  FMUL.FTZ R9, R2, R3 ;  /* 0x0000000302097220 */ /* 0x000fe20000410000 */
[----:B------:R-:W-:-:S03]  /*3870*/  FMUL.FTZ R3, R3, 0.5 ;  /* 0x3f00000003037820 */ /* 0x000fc60000410000 */
[----:B------:R-:W-:-:S04]  /*3880*/  FFMA R2, -R9, R9, R2 ;  /* 0x0000000909027223 */ /* 0x000fc80000000102 */
[----:B------:R-:W-:-:S07]  /*3890*/  FFMA R9, R2, R3, R9 ;  /* 0x0000000302097223 */ /* 0x000fce0000000009 */
.L_x_73:
[----:B------:R-:W-:Y:S05]  /*38a0*/  BSYNC.RECONVERGENT B0 ;  /* 0x0000000000007941 */ /* 0x000fea0003800200 */
.L_x_71:
[----:B------:R-:W-:Y:S01]  /*38b0*/  FSETP.GT.AND P0, PT, R9, RZ, PT ;  /* 0x000000ff0900720b */ /* 0x000fe20003f04000 */
[----:B------:R-:W-:-:S12]  /*38c0*/  BSSY.RECONVERGENT B0, `(.L_x_74) ;  /* 0x000002f000007945 */ /* 0x000fd80003800200 */
        /* <DEDUP_REMOVED lines=10> */
[----:B------:R-:W-:Y:S01]  /*3970*/  IMAD.MOV.U32 R3, RZ, RZ, R7 ;  /* 0x000000ffff037224 */ /* 0x000fe200078e0007 */
[----:B------:R-:W-:Y:S02]  /*3980*/  MOV R2, R9 ;  /* 0x0000000900027202 */ /* 0x000fe40000000f00 */
[----:B------:R-:W-:-:S07]  /*3990*/  MOV R34, 0x39b0 ;  /* 0x000039b000227802 */ /* 0x000fce0000000f00 */
[----:B-----5:R-:W-:Y:S05]  /*39a0*/  CALL.REL.NOINC `($__internal_2_$__cuda_sm3x_div_rn_noftz_f32_slowpath) ;  /* 0x0000000c00747944 */ /* 0x020fea0003c00000 */
.L_x_77:
[----:B------:R-:W-:Y:S05]  /*39b0*/  BSYNC.RECONVERGENT B1 ;  /* 0x0000000000017941 */ /* 0x000fea0003800200 */
.L_x_76:
[----:B------:R-:W0:Y:S01]  /*39c0*/  MUFU.RCP R14, R9 ;  /* 0x00000009000e7308 */ /* 0x000e220000001000 */
[----:B------:R-:W-:Y:S01]  /*39d0*/  BSSY.RECONVERGENT B1, `(.L_x_78) ;  /* 0x000000d000017945 */ /* 0x000fe20003800200 */
[----:B------:R-:W-:-:S06]  /*39e0*/  MOV R7, R2 ;  /* 0x0000000200077202 */ /* 0x000fcc0000000f00 */
        /* <DEDUP_REMOVED lines=11> */
.L_x_79:
[----:B------:R-:W-:Y:S05]  /*3aa0*/  BSYNC.RECONVERGENT B1 ;  /* 0x0000000000017941 */ /* 0x000fea0003800200 */
.L_x_78:
        /* <DEDUP_REMOVED lines=14> */
.L_x_81:
[----:B------:R-:W-:Y:S05]  /*3b90*/  BSYNC.RECONVERGENT B1 ;  /* 0x0000000000017941 */ /* 0x000fea0003800200 */
.L_x_80:
[----:B------:R-:W-:-:S07]  /*3ba0*/  MOV R10, R2 ;  /* 0x00000002000a7202 */ /* 0x000fce0000000f00 */
.L_x_75:
[----:B------:R-:W-:Y:S05]  /*3bb0*/  BSYNC.RECONVERGENT B0 ;  /* 0x0000000000007941 */ /* 0x000fea0003800200 */
.L_x_74:
[----:B------:R-:W-:Y:S01]  /*3bc0*/  FMUL R3, R31, R12 ;  /* 0x0000000c1f037220 */ /* 0x000fe20000400000 */
[----:B------:R-:W-:Y:S03]  /*3bd0*/  BSSY.RECONVERGENT B0, `(.L_x_82) ;  /* 0x000001a000007945 */ /* 0x000fe60003800200 */
[----:B------:R-:W-:-:S04]  /*3be0*/  FFMA R2, R30, R7, R3 ;  /* 0x000000071e027223 */ /* 0x000fc80000000003 */
[----:B------:R-:W-:-:S05]  /*3bf0*/  FFMA R2, R15, R10, R2 ;  /* 0x0000000a0f027223 */ /* 0x000fca0000000002 */
[----:B------:R-:W-:-:S04]  /*3c00*/  FSETP.GEU.AND P0, PT, R2, RZ, PT ;  /* 0x000000ff0200720b */ /* 0x000fc80003f0e000 */
[----:B------:R-:W-:Y:S02]  /*3c10*/  FSEL R12, -R12, R12, !P0 ;  /* 0x0000000c0c0c7208 */ /* 0x000fe40004000100 */
[----:B------:R-:W-:Y:S02]  /*3c20*/  FSEL R7, -R7, R7, !P0 ;  /* 0x0000000707077208 */ /* 0x000fe40004000100 */
[----:B------:R-:W-:Y:S01]  /*3c30*/  FSEL R2, -R10, R10, !P0 ;  /* 0x0000000a0a027208 */ /* 0x000fe20004000100 */
[----:B------:R-:W-:Y:S02]  /*3c40*/  FADD R9, R31, R12 ;  /* 0x0000000c1f097221 */ /* 0x000fe40000000000 */
[----:B------:R-:W-:Y:S02]  /*3c50*/  FADD R10, R30, R7 ;  /* 0x000000071e0a7221 */ /* 0x000fe40000000000 */
[----:B------:R-:W-:Y:S01]  /*3c60*/  FMUL R3, R9, R9 ;  /* 0x0000000909037220 */ /* 0x000fe20000400000 */
[----:B------:R-:W-:-:S03]  /*3c70*/  FADD R7, R15, R2 ;  /* 0x000000020f077221 */ /* 0x000fc60000000000 */
[----:B------:R-:W-:-:S04]  /*3c80*/  FFMA R2, R10, R10, R3 ;  /* 0x0000000a0a027223 */ /* 0x000fc80000000003 */
[----:B------:R-:W-:-:S04]  /*3c90*/  FFMA R3, R7, R7, R2 ;  /* 0x0000000707037223 */ /* 0x000fc80000000002 */
[----:B------:R-:W-:Y:S01]  /*3ca0*/  VIADD R11, R3, 0xf3000000 ;  /* 0xf3000000030b7836 */ /* 0x000fe20000000000 */
[----:B------:R0:W1:Y:S04]  /*3cb0*/  MUFU.RSQ R2, R3 ;  /* 0x0000000300027308 */ /* 0x0000680000001400 */
[----:B------:R-:W-:-:S13]  /*3cc0*/  ISETP.GT.U32.AND P0, PT, R11, 0x727fffff, PT ;  /* 0x727fffff0b00780c */ /* 0x000fda0003f04070 */
[----:B01----:R-:W-:Y:S05]  /*3cd0*/  @!P0 BRA `(.L_x_83) ;  /* 0x0000000000148947 */ /* 0x003fea0003800000 */
[----:B------:R-:W-:Y:S02]  /*3ce0*/  MOV R2, R3 ;  /* 0x0000000300027202 */ /* 0x000fe40000000f00 */
[----:B------:R-:W-:-:S07]  /*3cf0*/  MOV R34, 0x3d10 ;  /* 0x00003d1000227802 */ /* 0x000fce0000000f00 */
[----:B-----5:R-:W-:Y:S05]  /*3d00*/  CALL.REL.NOINC `($__internal_1_$__cuda_sm20_sqrt_rn_f32_slowpath) ;  /* 0x0000000800407944 */ /* 0x020fea0003c00000 */
[----:B------:R-:W-:Y:S01]  /*3d10*/  MOV R12, R33 ;  /* 0x00000021000c7202 */ /* 0x000fe20000000f00 */
[----:B------:R-:W-:Y:S06]  /*3d20*/  BRA `(.L_x_84) ;  /* 0x0000000000107947 */ /* 0x000fec0003800000 */
.L_x_83:
[----:B------:R-:W-:Y:S01]  /*3d30*/  FMUL.FTZ R12, R3, R2 ;  /* 0x00000002030c7220 */ /* 0x000fe20000410000 */
[----:B------:R-:W-:-:S03]  /*3d40*/  FMUL.FTZ R2, R2, 0.5 ;  /* 0x3f00000002027820 */ /* 0x000fc60000410000 */
[----:B------:R-:W-:-:S04]  /*3d50*/  FFMA R3, -R12, R12, R3 ;  /* 0x0000000c0c037223 */ /* 0x000fc80000000103 */
[----:B------:R-:W-:-:S07]  /*3d60*/  FFMA R12, R3, R2, R12 ;  /* 0x00000002030c7223 */ /* 0x000fce000000000c */
.L_x_84:
[----:B------:R-:W-:Y:S05]  /*3d70*/  BSYNC.RECONVERGENT B0 ;  /* 0x0000000000007941 */ /* 0x000fea0003800200 */
.L_x_82:
        /* <DEDUP_REMOVED lines=16> */
.L_x_88:
[----:B------:R-:W-:Y:S05]  /*3e80*/  BSYNC.RECONVERGENT B1 ;  /* 0x0000000000017941 */ /* 0x000fea0003800200 */
.L_x_87:
        /* <DEDUP_REMOVED lines=14> */
.L_x_90:
[----:B------:R-:W-:Y:S05]  /*3f70*/  BSYNC.RECONVERGENT B1 ;  /* 0x0000000000017941 */ /* 0x000fea0003800200 */
.L_x_89:
        /* <DEDUP_REMOVED lines=14> */
.L_x_92:
[----:B------:R-:W-:Y:S05]  /*4060*/  BSYNC.RECONVERGENT B1 ;  /* 0x0000000000017941 */ /* 0x000fea0003800200 */
.L_x_91:
[----:B------:R-:W-:-:S07]  /*4070*/  MOV R7, R2 ;  /* 0x0000000200077202 */ /* 0x000fce0000000f00 */
.L_x_86:
[----:B------:R-:W-:Y:S05]  /*4080*/  BSYNC.RECONVERGENT B0 ;  /* 0x0000000000007941 */ /* 0x000fea0003800200 */
.L_x_85:
[----:B------:R-:W0:Y:S01]  /*4090*/  LDC.64 R16, c[0x0][0x3e8] ;  /* 0x0000fa00ff107b82 */ /* 0x000e220000000a00 */
[----:B------:R-:W-:Y:S01]  /*40a0*/  FMUL R30, R30, 0.57735025882720947266 ;  /* 0x3f13cd3a1e1e7820 */ /* 0x000fe20000400000 */
[----:B------:R-:W1:Y:S01]  /*40b0*/  LDCU.64 UR4, c[0x0][0x3f0] ;  /* 0x00007e00ff0477ac */ /* 0x000e620008000a00 */
[----:B------:R-:W-:Y:S02]  /*40c0*/  HFMA2 R18, -RZ, RZ, 0, 5.9604644775390625e-08 ;  /* 0x00000001ff127431 */ /* 0x000fe400000001ff */
[----:B------:R-:W-:Y:S02]  /*40d0*/  IMAD.MOV.U32 R11, RZ, RZ, 0x3f4ccccd ;  /* 0x3f4ccccdff0b7424 */ /* 0x000fe400078e00ff */
[----:B------:R-:W-:Y:S01]  /*40e0*/  FFMA R30, R31, 0.57735025882720947266, R30 ;  /* 0x3f13cd3a1f1e7823 */ /* 0x000fe2000000001e */
[----:B------:R-:W-:Y:S01]  /*40f0*/  IMAD R23, R5, 0xc, RZ ;  /* 0x0000000c05177824 */ /* 0x000fe200078e02ff */
[----:B------:R-:W2:Y:S02]  /*4100*/  LDC.64 R2, c[0x0][0x3f8] ;  /* 0x0000fe00ff027b82 */ /* 0x000ea40000000a00 */
[----:B------:R-:W-:-:S05]  /*4110*/  FFMA R30, R15, 0.57735025882720947266, R30 ;  /* 0x3f13cd3a0f1e7823 */ /* 0x000fca000000001e */
[----:B------:R-:W-:Y:S01]  /*4120*/  FMNMX R30, RZ, R30, !PT ;  /* 0x0000001eff1e7209 */ /* 0x000fe20007800000 */
[----:B------:R-:W3:Y:S04]  /*4130*/  LDC.64 R12, c[0x0][0x400] ;  /* 0x00010000ff0c7b82 */ /* 0x000ee80000000a00 */
[----:B------:R-:W-:-:S04]  /*4140*/  FFMA R30, R30, R11, 0.20000000298023223877 ;  /* 0x3e4ccccd1e1e7423 */ /* 0x000fc8000000000b */
[----:B-----5:R-:W-:Y:S01]  /*4150*/  FMUL R19, R19, R30 ;  /* 0x0000001e13137220 */ /* 0x020fe20000400000 */
[----:B0-----:R-:W-:-:S04]  /*4160*/  IMAD.WIDE.U32 R16, R4, 0xc, R16 ;  /* 0x0000000c04107825 */ /* 0x001fc800078e0010 */
[-C--:B------:R-:W-:Y:S01]  /*4170*/  FMUL R11, R20, R30.reuse ;  /* 0x0000001e140b7220 */ /* 0x080fe20000400000 */
[----:B------:R-:W-:Y:S01]  /*4180*/  FMUL R21, R21, R30 ;  /* 0x0000001e15157220 */ /* 0x000fe20000400000 */
[----:B------:R-:W-:Y:S01]  /*4190*/  IADD3 R17, PT, PT, R23, R17, RZ ;  /* 0x0000001117117210 */ /* 0x000fe20007ffe0ff */
[C---:B--2---:R-:W-:Y:S01]  /*41a0*/  IMAD.WIDE.U32 R14, R4.reuse, 0xc, R2 ;  /* 0x0000000c040e7825 */ /* 0x044fe200078e0002 */
[----:B-1----:R-:W-:-:S03]  /*41b0*/  IADD3 R2, P0, PT, R4, UR4, RZ ;  /* 0x0000000404027c10 */ /* 0x002fc6000ff1e0ff */
[----:B------:R-:W-:Y:S01]  /*41c0*/  STG.E desc[UR6][R16.64], R19 ;  /* 0x0000001310007986 */ /* 0x000fe2000c101906 */
[----:B------:R-:W-:Y:S01]  /*41d0*/  IMAD.IADD R15, R23, 0x1, R15 ;  /* 0x00000001170f7824 */ /* 0x000fe200078e020f */
[----:B------:R-:W-:Y:S02]  /*41e0*/  IADD3.X R3, PT, PT, R5, UR5, RZ, P0, !PT ;  /* 0x0000000505037c10 */ /* 0x000fe400087fe4ff */
[----:B------:R-:W-:Y:S01]  /*41f0*/  STG.E desc[UR6][R16.64+0x4], R11 ;  /* 0x0000040b10007986 */ /* 0x000fe2000c101906 */
[----:B---3--:R-:W-:Y:S01]  /*4200*/  IMAD.WIDE.U32 R12, R4, 0xc, R12 ;  /* 0x0000000c040c7825 */ /* 0x008fe200078e000c */
[----:B------:R-:W-:Y:S02]  /*4210*/  PRMT R4, R18, 0x7610, R4 ;  /* 0x0000761012047816 */ /* 0x000fe40000000004 */
[----:B------:R-:W-:Y:S02]  /*4220*/  STG.E desc[UR6][R16.64+0x8], R21 ;  /* 0x0000081510007986 */ /* 0x000fe4000c101906 */
[----:B------:R-:W-:-:S02]  /*4230*/  IADD3 R13, PT, PT, R23, R13, RZ ;  /* 0x0000000d170d7210 */ /* 0x000fc40007ffe0ff */
[----:B------:R-:W-:Y:S04]  /*4240*/  STG.E.U8 desc[UR6][R2.64], R4 ;  /* 0x0000000402007986 */ /* 0x000fe8000c101106 */
[----:B------:R-:W-:Y:S04]  /*4250*/  STG.E desc[UR6][R14.64], R6 ;  /* 0x000000060e007986 */ /* 0x000fe8000c101906 */
[----:B------:R-:W-:Y:S04]  /*4260*/  STG.E desc[UR6][R14.64+0x4], R0 ;  /* 0x000004000e007986 */ /* 0x000fe8000c101906 */
[----:B------:R-:W-:Y:S04]  /*4270*/  STG.E desc[UR6][R14.64+0x8], R8 ;  /* 0x000008080e007986 */ /* 0x000fe8000c101906 */
[----:B------:R-:W-:Y:S04]  /*4280*/  STG.E desc[UR6][R12.64], R10 ;  /* 0x0000000a0c007986 */ /* 0x000fe8000c101906 */
[----:B------:R-:W-:Y:S04]  /*4290*/  STG.E desc[UR6][R12.64+0x4], R9 ;  /* 0x000004090c007986 */ /* 0x000fe8000c101906 */
[----:B------:R-:W-:Y:S01]  /*42a0*/  STG.E desc[UR6][R12.64+0x8], R7 ;  /* 0x000008070c007986 */ /* 0x000fe2000c101906 */
[----:B------:R-:W-:Y:S05]  /*42b0*/  EXIT ;  /* 0x000000000000794d */ /* 0x000fea0003800000 */
        .weak           $__internal_0_$__cuda_sm20_rcp_rn_f32_slowpath
        .type           $__internal_0_$__cuda_sm20_rcp_rn_f32_slowpath,@function
        .size           $__internal_0_$__cuda_sm20_rcp_rn_f32_slowpath,($__internal_1_$__cuda_sm20_sqrt_rn_f32_slowpath - $__internal_0_$__cuda_sm20_rcp_rn_f32_slowpath)
$__internal_0_$__cuda_sm20_rcp_rn_f32_slowpath:
[----:B------:R-:W-:Y:S01]  /*42c0*/  SHF.L.U32 R3, R2, 0x1, RZ ;  /* 0x0000000102037819 */ /* 0x000fe200000006ff */
[----:B------:R-:W-:Y:S03]  /*42d0*/  BSSY.RECONVERGENT B3, `(.L_x_93) ;  /* 0x0000030000037945 */ /* 0x000fe60003800200 */
[----:B------:R-:W-:-:S04]  /*42e0*/  SHF.R.U32.HI R3, RZ, 0x18, R3 ;  /* 0x00000018ff037819 */ /* 0x000fc80000011603 */
[----:B------:R-:W-:-:S13]  /*42f0*/  ISETP.NE.U32.AND P1, PT, R3, RZ, PT ;  /* 0x000000ff0300720c */ /* 0x000fda0003f25070 */
[----:B------:R-:W-:Y:S05]  /*4300*/  @P1 BRA `(.L_x_94) ;  /* 0x0000000000281947 */ /* 0x000fea0003800000 */
[----:B------:R-:W-:-:S05]  /*4310*/  IMAD.SHL.U32 R3, R2, 0x2, RZ ;  /* 0x0000000202037824 */ /* 0x000fca00078e00ff */
[----:B------:R-:W-:-:S13]  /*4320*/  ISETP.NE.AND P1, PT, R3, RZ, PT ;  /* 0x000000ff0300720c */ /* 0x000fda0003f25270 */
[----:B------:R-:W-:Y:S01]  /*4330*/  @P1 FFMA R45, R2, 1.84467440737095516160e+19, RZ ;  /* 0x5f800000022d1823 */ /* 0x000fe200000000ff */
[----:B------:R-:W-:Y:S08]  /*4340*/  @!P1 MUFU.RCP R44, R2 ;  /* 0x00000002002c9308 */ /* 0x000ff00000001000 */
[----:B------:R-:W0:Y:S02]  /*4350*/  @P1 MUFU.RCP R46, R45 ;  /* 0x0000002d002e1308 */ /* 0x000e240000001000 */
[----:B0-----:R-:W-:-:S04]  /*4360*/  @P1 FFMA R3, R45, R46, -1 ;  /* 0xbf8000002d031423 */ /* 0x001fc8000000002e */
[----:B------:R-:W-:-:S04]  /*4370*/  @P1 FADD.FTZ R3, -R3, -RZ ;  /* 0x800000ff03031221 */ /* 0x000fc80000010100 */
[----:B------:R-:W-:-:S04]  /*4380*/  @P1 FFMA R3, R46, R3, R46 ;  /* 0x000000032e031223 */ /* 0x000fc8000000002e */
[----:B------:R-:W-:Y:S01]  /*4390*/  @P1 FFMA R44, R3, 1.84467440737095516160e+19, RZ ;  /* 0x5f800000032c1823 */ /* 0x000fe200000000ff */
[----:B------:R-:W-:Y:S06]  /*43a0*/  BRA `(.L_x_95) ;  /* 0x0000000000887947 */ /* 0x000fec0003800000 */
.L_x_94:
[----:B------:R-:W-:-:S04]  /*43b0*/  IADD3 R44, PT, PT, R3, -0xfd, RZ ;  /* 0xffffff03032c7810 */ /* 0x000fc80007ffe0ff */
[----:B------:R-:W-:-:S13]  /*43c0*/  ISETP.GT.U32.AND P1, PT, R44, 0x1, PT ;  /* 0x000000012c00780c */ /* 0x000fda0003f24070 */
[----:B------:R-:W-:Y:S05]  /*43d0*/  @P1 BRA `(.L_x_96) ;  /* 0x0000000000781947 */ /* 0x000fea0003800000 */
[----:B------:R-:W-:Y:S02]  /*43e0*/  LOP3.LUT R45, R2, 0x7fffff, RZ, 0xc0, !PT ;  /* 0x007fffff022d7812 */ /* 0x000fe400078ec0ff */
[----:B------:R-:W-:Y:S02]  /*43f0*/  MOV R49, 0x3 ;  /* 0x0000000300317802 */ /* 0x000fe40000000f00 */
[----:B------:R-:W-:-:S04]  /*4400*/  LOP3.LUT R46, R45, 0x3f800000, RZ, 0xfc, !PT ;  /* 0x3f8000002d2e7812 */ /* 0x000fc800078efcff */
[----:B------:R-:W0:Y:S02]  /*4410*/  MUFU.RCP R45, R46 ;  /* 0x0000002e002d7308 */ /* 0x000e240000001000 */
[----:B0-----:R-:W-:-:S04]  /*4420*/  FFMA R47, R46, R45, -1 ;  /* 0xbf8000002e2f7423 */ /* 0x001fc8000000002d */
[----:B------:R-:W-:-:S04]  /*4430*/  FADD.FTZ R48, -R47, -RZ ;  /* 0x800000ff2f307221 */ /* 0x000fc80000010100 */
[CCC-:B------:R-:W-:Y:S01]  /*4440*/  FFMA.RM R47, R45.reuse, R48.reuse, R45.reuse ;  /* 0x000000302d2f7223 */ /* 0x1c0fe2000000402d */
[----:B------:R-:W-:-:S04]  /*4450*/  FFMA.RP R48, R45, R48, R45 ;  /* 0x000000302d307223 */ /* 0x000fc8000000802d */
[C---:B------:R-:W-:Y:S02]  /*4460*/  LOP3.LUT R45, R47.reuse, 0x7fffff, RZ, 0xc0, !PT ;  /* 0x007fffff2f2d7812 */ /* 0x040fe400078ec0ff */
[----:B------:R-:W-:Y:S02]  /*4470*/  FSETP.NEU.FTZ.AND P1, PT, R47, R48, PT ;  /* 0x000000302f00720b */ /* 0x000fe40003f3d000 */
[----:B------:R-:W-:Y:S02]  /*4480*/  SHF.L.U32 R48, R49, R44, RZ ;  /* 0x0000002c31307219 */ /* 0x000fe400000006ff */
[----:B------:R-:W-:Y:S02]  /*4490*/  LOP3.LUT R45, R45, 0x800000, RZ, 0xfc, !PT ;  /* 0x008000002d2d7812 */ /* 0x000fe400078efcff */
[----:B------:R-:W-:Y:S02]  /*44a0*/  SEL R47, RZ, 0xffffffff, !P1 ;  /* 0xffffffffff2f7807 */ /* 0x000fe40004800000 */
[----:B------:R-:W-:-:S03]  /*44b0*/  LOP3.LUT R49, R48, R45, RZ, 0xc0, !PT ;  /* 0x0000002d30317212 */ /* 0x000fc600078ec0ff */
[----:B------:R-:W-:Y:S01]  /*44c0*/  IMAD.MOV R47, RZ, RZ, -R47 ;  /* 0x000000ffff2f7224 */ /* 0x000fe200078e0a2f */
[----:B------:R-:W-:-:S04]  /*44d0*/  SHF.R.U32.HI R49, RZ, R44, R49 ;  /* 0x0000002cff317219 */ /* 0x000fc80000011631 */
[----:B------:R-:W-:Y:S02]  /*44e0*/  LOP3.LUT P2, RZ, R47, R44, R45, 0xf8, !PT ;  /* 0x0000002c2fff7212 */ /* 0x000fe4000784f82d */
[C---:B------:R-:W-:Y:S02]  /*44f0*/  LOP3.LUT P1, RZ, R49.reuse, 0x1, RZ, 0xc0, !PT ;  /* 0x0000000131ff7812 */ /* 0x040fe4000782c0ff */
[----:B------:R-:W-:-:S04]  /*4500*/  LOP3.LUT P3, RZ, R49, 0x2, RZ, 0xc0, !PT ;  /* 0x0000000231ff7812 */ /* 0x000fc8000786c0ff */
[----:B------:R-:W-:Y:S02]  /*4510*/  PLOP3.LUT P1, PT, P1, P2, P3, 0xe0, 0x0 ;  /* 0x000000000000781c */ /* 0x000fe40000f25c30 */
[----:B------:R-:W-:Y:S02]  /*4520*/  LOP3.LUT P2, RZ, R2, 0x7fffff, RZ, 0xc0, !PT ;  /* 0x007fffff02ff7812 */ /* 0x000fe4000784c0ff */
[----:B------:R-:W-:-:S04]  /*4530*/  SEL R44, RZ, 0x1, !P1 ;  /* 0x00000001ff2c7807 */ /* 0x000fc80004800000 */
[----:B------:R-:W-:-:S04]  /*4540*/  IADD3 R44, PT, PT, -R44, RZ, RZ ;  /* 0x000000ff2c2c7210 */ /* 0x000fc80007ffe1ff */
[----:B------:R-:W-:Y:S02]  /*4550*/  ISETP.GE.AND P1, PT, R44, RZ, PT ;  /* 0x000000ff2c00720c */ /* 0x000fe40003f26270 */
[----:B------:R-:W-:-:S04]  /*4560*/  IADD3 R44, PT, PT, R3, -0xfc, RZ ;  /* 0xffffff04032c7810 */ /* 0x000fc80007ffe0ff */
[----:B------:R-:W-:-:S07]  /*4570*/  SHF.R.U32.HI R45, RZ, R44, R45 ;  /* 0x0000002cff2d7219 */ /* 0x000fce000001162d */
[----:B------:R-:W-:-:S05]  /*4580*/  @!P1 VIADD R45, R45, 0x1 ;  /* 0x000000012d2d9836 */ /* 0x000fca0000000000 */
[----:B------:R-:W-:-:S04]  /*4590*/  @!P2 SHF.L.U32 R45, R45, 0x1, RZ ;  /* 0x000000012d2da819 */ /* 0x000fc800000006ff */
[----:B------:R-:W-:Y:S01]  /*45a0*/  LOP3.LUT R44, R45, 0x80000000, R2, 0xf8, !PT ;  /* 0x800000002d2c7812 */ /* 0x000fe200078ef802 */
[----:B------:R-:W-:Y:S06]  /*45b0*/  BRA `(.L_x_95) ;  /* 0x0000000000047947 */ /* 0x000fec0003800000 */
.L_x_96:
[----:B------:R0:W1:Y:S02]  /*45c0*/  MUFU.RCP R44, R2 ;  /* 0x00000002002c7308 */ /* 0x0000640000001000 */
.L_x_95:
[----:B------:R-:W-:Y:S05]  /*45d0*/  BSYNC.RECONVERGENT B3 ;  /* 0x0000000000037941 */ /* 0x000fea0003800200 */
.L_x_93:
[----:B0-----:R-:W-:Y:S01]  /*45e0*/  MOV R2, R43 ;  /* 0x0000002b00027202 */ /* 0x001fe20000000f00 */
[----:B------:R-:W-:-:S04]  /*45f0*/  IMAD.MOV.U32 R3, RZ, RZ, 0x0 ;  /* 0x00000000ff037424 */ /* 0x000fc800078e00ff */
[----:B-1----:R-:W-:Y:S05]  /*4600*/  RET.REL.NODEC R2 `(_Z16cast_rays_kernelP4Vec3S0_S0_S0_7BVHDataiPfS0_PbS0_S0_m) ;  /* 0xffffffb8027c7950 */ /* 0x002fea0003c3ffff */
        .weak           $__internal_1_$__cuda_sm20_sqrt_rn_f32_slowpath
        .type           $__internal_1_$__cuda_sm20_sqrt_rn_f32_slowpath,@function
        .size           $__internal_1_$__cuda_sm20_sqrt_rn_f32_slowpath,($__internal_2_$__cuda_sm3x_div_rn_noftz_f32_slowpath - $__internal_1_$__cuda_sm20_sqrt_rn_f32_slowpath)
$__internal_1_$__cuda_sm20_sqrt_rn_f32_slowpath:
[----:B------:R-:W-:-:S13]  /*4610*/  LOP3.LUT P0, RZ, R2, 0x7fffffff, RZ, 0xc0, !PT ;  /* 0x7fffffff02ff7812 */ /* 0x000fda000780c0ff */
[----:B------:R-:W-:Y:S01]  /*4620*/  @!P0 MOV R3, R2 ;  /* 0x0000000200038202 */ /* 0x000fe20000000f00 */
[----:B------:R-:W-:Y:S06]  /*4630*/  @!P0 BRA `(.L_x_97) ;  /* 0x0000000000408947 */ /* 0x000fec0003800000 */
[----:B------:R-:W-:-:S13]  /*4640*/  FSETP.GEU.FTZ.AND P0, PT, R2, RZ, PT ;  /* 0x000000ff0200720b */ /* 0x000fda0003f1e000 */
[----:B------:R-:W-:Y:S01]  /*4650*/  @!P0 MOV R3, 0x7fffffff ;  /* 0x7fffffff00038802 */ /* 0x000fe20000000f00 */
[----:B------:R-:W-:Y:S06]  /*4660*/  @!P0 BRA `(.L_x_97) ;  /* 0x0000000000348947 */ /* 0x000fec0003800000 */
[----:B------:R-:W-:-:S13]  /*4670*/  FSETP.GTU.FTZ.AND P0, PT, |R2|, +INF , PT ;  /* 0x7f8000000200780b */ /* 0x000fda0003f1c200 */
[----:B------:R-:W-:Y:S01]  /*4680*/  @P0 FADD.FTZ R3, R2, 1 ;  /* 0x3f80000002030421 */ /* 0x000fe20000010000 */
[----:B------:R-:W-:Y:S06]  /*4690*/  @P0 BRA `(.L_x_97) ;  /* 0x0000000000280947 */ /* 0x000fec0003800000 */
[----:B------:R-:W-:-:S13]  /*46a0*/  FSETP.NEU.FTZ.AND P0, PT, |R2|, +INF , PT ;  /* 0x7f8000000200780b */ /* 0x000fda0003f1d200 */
[----:B------:R-:W-:-:S04]  /*46b0*/  @P0 FFMA R23, R2, 1.84467440737095516160e+19, RZ ;  /* 0x5f80000002170823 */ /* 0x000fc800000000ff */
[----:B------:R-:W0:Y:S02]  /*46c0*/  @P0 MUFU.RSQ R28, R23 ;  /* 0x00000017001c0308 */ /* 0x000e240000001400 */
[----:B0-----:R-:W-:Y:S01]  /*46d0*/  @P0 FMUL.FTZ R32, R23, R28 ;  /* 0x0000001c17200220 */ /* 0x001fe20000410000 */
[----:B------:R-:W-:-:S03]  /*46e0*/  @P0 FMUL.FTZ R28, R28, 0.5 ;  /* 0x3f0000001c1c0820 */ /* 0x000fc60000410000 */
[----:B------:R-:W-:-:S04]  /*46f0*/  @P0 FADD.FTZ R3, -R32, -RZ ;  /* 0x800000ff20030221 */ /* 0x000fc80000010100 */
[----:B------:R-:W-:Y:S01]  /*4700*/  @P0 FFMA R33, R32, R3, R23 ;  /* 0x0000000320210223 */ /* 0x000fe20000000017 */
[----:B------:R-:W-:-:S03]  /*4710*/  @!P0 IMAD.MOV.U32 R3, RZ, RZ, R2 ;  /* 0x000000ffff038224 */ /* 0x000fc600078e0002 */
[----:B------:R-:W-:-:S04]  /*4720*/  @P0 FFMA R28, R33, R28, R32 ;  /* 0x0000001c211c0223 */ /* 0x000fc80000000020 */
[----:B------:R-:W-:-:S07]  /*4730*/  @P0 FMUL.FTZ R3, R28, 2.3283064365386962891e-10 ;  /* 0x2f8000001c030820 */ /* 0x000fce0000410000 */
.L_x_97:
[----:B------:R-:W-:Y:S01]  /*4740*/  MOV R33, R3 ;  /* 0x0000000300217202 */ /* 0x000fe20000000f00 */
[----:B------:R-:W-:Y:S01]  /*4750*/  IMAD.MOV.U32 R3, RZ, RZ, 0x0 ;  /* 0x00000000ff037424 */ /* 0x000fe200078e00ff */
[----:B------:R-:W-:-:S04]  /*4760*/  MOV R2, R34 ;  /* 0x0000002200027202 */ /* 0x000fc80000000f00 */
[----:B------:R-:W-:Y:S05]  /*4770*/  RET.REL.NODEC R2 `(_Z16cast_rays_kernelP4Vec3S0_S0_S0_7BVHDataiPfS0_PbS0_S0_m) ;  /* 0xffffffb802207950 */ /* 0x000fea0003c3ffff */
        .weak           $__internal_2_$__cuda_sm3x_div_rn_noftz_f32_slowpath
        .type           $__internal_2_$__cuda_sm3x_div_rn_noftz_f32_slowpath,@function
        .size           $__internal_2_$__cuda_sm3x_div_rn_noftz_f32_slowpath,(.L_x_112 - $__internal_2_$__cuda_sm3x_div_rn_noftz_f32_slowpath)
$__internal_2_$__cuda_sm3x_div_rn_noftz_f32_slowpath:
[----:B------:R-:W-:Y:S01]  /*4780*/  SHF.R.U32.HI R23, RZ, 0x17, R2 ;  /* 0x00000017ff177819 */ /* 0x000fe20000011602 */
[----:B------:R-:W-:Y:S01]  /*4790*/  BSSY.RECONVERGENT B2, `(.L_x_98) ;  /* 0x0000062000027945 */ /* 0x000fe20003800200 */
[----:B------:R-:W-:Y:S02]  /*47a0*/  SHF.R.U32.HI R37, RZ, 0x17, R3 ;  /* 0x00000017ff257819 */ /* 0x000fe40000011603 */
[----:B------:R-:W-:Y:S02]  /*47b0*/  LOP3.LUT R23, R23, 0xff, RZ, 0xc0, !PT ;  /* 0x000000ff17177812 */ /* 0x000fe400078ec0ff */
[----:B------:R-:W-:Y:S02]  /*47c0*/  LOP3.LUT R37, R37, 0xff, RZ, 0xc0, !PT ;  /* 0x000000ff25257812 */ /* 0x000fe400078ec0ff */
[----:B------:R-:W-:Y:S02]  /*47d0*/  IADD3 R38, PT, PT, R23, -0x1, RZ ;  /* 0xffffffff17267810 */ /* 0x000fe40007ffe0ff */
[----:B------:R-:W-:-:S02]  /*47e0*/  IADD3 R39, PT, PT, R37, -0x1, RZ ;  /* 0xffffffff25277810 */ /* 0x000fc40007ffe0ff */
[----:B------:R-:W-:-:S04]  /*47f0*/  ISETP.GT.U32.AND P1, PT, R38, 0xfd, PT ;  /* 0x000000fd2600780c */ /* 0x000fc80003f24070 */
[----:B------:R-:W-:-:S13]  /*4800*/  ISETP.GT.U32.OR P1, PT, R39, 0xfd, P1 ;  /* 0x000000fd2700780c */ /* 0x000fda0000f24470 */
[----:B------:R-:W-:Y:S01]  /*4810*/  @!P1 IMAD.MOV.U32 R36, RZ, RZ, RZ ;  /* 0x000000ffff249224 */ /* 0x000fe200078e00ff */
[----:B------:R-:W-:Y:S06]  /*4820*/  @!P1 BRA `(.L_x_99) ;  /* 0x00000000005c9947 */ /* 0x000fec0003800000 */
[----:B------:R-:W-:Y:S02]  /*4830*/  FSETP.GTU.FTZ.AND P1, PT, |R3|, +INF , PT ;  /* 0x7f8000000300780b */ /* 0x000fe40003f3c200 */
[----:B------:R-:W-:-:S04]  /*4840*/  FSETP.GTU.FTZ.AND P2, PT, |R2|, +INF , PT ;  /* 0x7f8000000200780b */ /* 0x000fc80003f5c200 */
[----:B------:R-:W-:-:S13]  /*4850*/  PLOP3.LUT P1, PT, P1, P2, PT, 0xf8, 0x8f ;  /* 0x00000000008f781c */ /* 0x000fda0000f25f70 */
[----:B------:R-:W-:Y:S05]  /*4860*/  @P1 BRA `(.L_x_100) ;  /* 0x00000004004c1947 */ /* 0x000fea0003800000 */
[----:B------:R-:W-:-:S13]  /*4870*/  LOP3.LUT P1, RZ, R2, 0x7fffffff, R3, 0xc8, !PT ;  /* 0x7fffffff02ff7812 */ /* 0x000fda000782c803 */
[----:B------:R-:W-:Y:S05]  /*4880*/  @!P1 BRA `(.L_x_101) ;  /* 0x00000004003c9947 */ /* 0x000fea0003800000 */
[C---:B------:R-:W-:Y:S02]  /*4890*/  FSETP.NEU.FTZ.AND P5, PT, |R3|.reuse, +INF , PT ;  /* 0x7f8000000300780b */ /* 0x040fe40003fbd200 */
[----:B------:R-:W-:Y:S02]  /*48a0*/  FSETP.NEU.FTZ.AND P2, PT, |R2|, +INF , PT ;  /* 0x7f8000000200780b */ /* 0x000fe40003f5d200 */
[----:B------:R-:W-:-:S11]  /*48b0*/  FSETP.NEU.FTZ.AND P1, PT, |R3|, +INF , PT ;  /* 0x7f8000000300780b */ /* 0x000fd60003f3d200 */
[----:B------:R-:W-:Y:S05]  /*48c0*/  @!P2 BRA !P5, `(.L_x_101) ;  /* 0x00000004002ca947 */ /* 0x000fea0006800000 */
[----:B------:R-:W-:-:S04]  /*48d0*/  LOP3.LUT P5, RZ, R3, 0x7fffffff, RZ, 0xc0, !PT ;  /* 0x7fffffff03ff7812 */ /* 0x000fc800078ac0ff */
[----:B------:R-:W-:-:S13]  /*48e0*/  PLOP3.LUT P2, PT, P2, P5, PT, 0x2f, 0xf2 ;  /* 0x0000000000f2781c */ /* 0x000fda000174a577 */
[----:B------:R-:W-:Y:S05]  /*48f0*/  @P2 BRA `(.L_x_102) ;  /* 0x0000000400182947 */ /* 0x000fea0003800000 */
[----:B------:R-:W-:-:S04]  /*4900*/  LOP3.LUT P2, RZ, R2, 0x7fffffff, RZ, 0xc0, !PT ;  /* 0x7fffffff02ff7812 */ /* 0x000fc8000784c0ff */
[----:B------:R-:W-:-:S13]  /*4910*/  PLOP3.LUT P1, PT, P1, P2, PT, 0x2f, 0xf2 ;  /* 0x0000000000f2781c */ /* 0x000fda0000f24577 */
[----:B------:R-:W-:Y:S05]  /*4920*/  @P1 BRA `(.L_x_103) ;  /* 0x0000000400001947 */ /* 0x000fea0003800000 */
[----:B------:R-:W-:Y:S02]  /*4930*/  ISETP.GE.AND P1, PT, R39, RZ, PT ;  /* 0x000000ff2700720c */ /* 0x000fe40003f26270 */
[----:B------:R-:W-:-:S11]  /*4940*/  ISETP.GE.AND P2, PT, R38, RZ, PT ;  /* 0x000000ff2600720c */ /* 0x000fd60003f46270 */
[----:B------:R-:W-:Y:S01]  /*4950*/  @P1 MOV R36, RZ ;  /* 0x000000ff00241202 */ /* 0x000fe20000000f00 */
[----:B------:R-:W-:Y:S01]  /*4960*/  @!P1 FFMA R3, R3, 1.84467440737095516160e+19, RZ ;  /* 0x5f80000003039823 */ /* 0x000fe200000000ff */
[----:B------:R-:W-:Y:S01]  /*4970*/  @!P1 MOV R36, 0xffffffc0 ;  /* 0xffffffc000249802 */ /* 0x000fe20000000f00 */
[----:B------:R-:W-:-:S04]  /*4980*/  @!P2 FFMA R2, R2, 1.84467440737095516160e+19, RZ ;  /* 0x5f8000000202a823 */ /* 0x000fc800000000ff */
[----:B------:R-:W-:-:S07]  /*4990*/  @!P2 VIADD R36, R36, 0x40 ;  /* 0x000000402424a836 */ /* 0x000fce0000000000 */
.L_x_99:
[----:B------:R-:W-:Y:S01]  /*49a0*/  LEA R43, R23, 0xc0800000, 0x17 ;  /* 0xc0800000172b7811 */ /* 0x000fe200078eb8ff */
[----:B------:R-:W-:Y:S01]  /*49b0*/  BSSY.RECONVERGENT B3, `(.L_x_104) ;  /* 0x0000036000037945 */ /* 0x000fe20003800200 */
[----:B------:R-:W-:Y:S02]  /*49c0*/  IADD3 R44, PT, PT, R37, -0x7f, RZ ;  /* 0xffffff81252c7810 */ /* 0x000fe40007ffe0ff */
[----:B------:R-:W-:Y:S02]  /*49d0*/  IADD3 R43, PT, PT, -R43, R2, RZ ;  /* 0x000000022b2b7210 */ /* 0x000fe40007ffe1ff */
[C---:B------:R-:W-:Y:S01]  /*49e0*/  IADD3 R23, PT, PT, R44.reuse, 0x7f, -R23 ;  /* 0x0000007f2c177810 */ /* 0x040fe20007ffe817 */
[----:B------:R-:W-:Y:S01]  /*49f0*/  IMAD R2, R44, -0x800000, R3 ;  /* 0xff8000002c027824 */ /* 0x000fe200078e0203 */
[----:B------:R-:W0:Y:S01]  /*4a00*/  MUFU.RCP R38, R43 ;  /* 0x0000002b00267308 */ /* 0x000e220000001000 */
[----:B------:R-:W-:Y:S02]  /*4a10*/  FADD.FTZ R39, -R43, -RZ ;  /* 0x800000ff2b277221 */ /* 0x000fe40000010100 */
[----:B------:R-:W-:-:S02]  /*4a20*/  IMAD.IADD R23, R23, 0x1, R36 ;  /* 0x0000000117177824 */ /* 0x000fc400078e0224 */
[----:B0-----:R-:W-:-:S04]  /*4a30*/  FFMA R37, R38, R39, 1 ;  /* 0x3f80000026257423 */ /* 0x001fc80000000027 */
[----:B------:R-:W-:-:S04]  /*4a40*/  FFMA R37, R38, R37, R38 ;  /* 0x0000002526257223 */ /* 0x000fc80000000026 */
[----:B------:R-:W-:-:S04]  /*4a50*/  FFMA R38, R2, R37, RZ ;  /* 0x0000002502267223 */ /* 0x000fc800000000ff */
[----:B------:R-:W-:-:S04]  /*4a60*/  FFMA R3, R39, R38, R2 ;  /* 0x0000002627037223 */ /* 0x000fc80000000002 */
[----:B------:R-:W-:-:S04]  /*4a70*/  FFMA R38, R37, R3, R38 ;  /* 0x0000000325267223 */ /* 0x000fc80000000026 */
[----:B------:R-:W-:-:S04]  /*4a80*/  FFMA R39, R39, R38, R2 ;  /* 0x0000002627277223 */ /* 0x000fc80000000002 */
[----:B------:R-:W-:-:S05]  /*4a90*/  FFMA R2, R37, R39, R38 ;  /* 0x0000002725027223 */ /* 0x000fca0000000026 */
[----:B------:R-:W-:-:S04]  /*4aa0*/  SHF.R.U32.HI R3, RZ, 0x17, R2 ;  /* 0x00000017ff037819 */ /* 0x000fc80000011602 */
[----:B------:R-:W-:-:S04]  /*4ab0*/  LOP3.LUT R36, R3, 0xff, RZ, 0xc0, !PT ;  /* 0x000000ff03247812 */ /* 0x000fc800078ec0ff */
[----:B------:R-:W-:-:S04]  /*4ac0*/  IADD3 R3, PT, PT, R36, R23, RZ ;  /* 0x0000001724037210 */ /* 0x000fc80007ffe0ff */
[----:B------:R-:W-:-:S04]  /*4ad0*/  IADD3 R36, PT, PT, R3, -0x1, RZ ;  /* 0xffffffff03247810 */ /* 0x000fc80007ffe0ff */
[----:B------:R-:W-:-:S13]  /*4ae0*/  ISETP.GE.U32.AND P1, PT, R36, 0xfe, PT ;  /* 0x000000fe2400780c */ /* 0x000fda0003f26070 */
[----:B------:R-:W-:Y:S05]  /*4af0*/  @!P1 BRA `(.L_x_105) ;  /* 0x0000000000809947 */ /* 0x000fea0003800000 */
[----:B------:R-:W-:-:S13]  /*4b00*/  ISETP.GT.AND P1, PT, R3, 0xfe, PT ;  /* 0x000000fe0300780c */ /* 0x000fda0003f24270 */
[----:B------:R-:W-:Y:S05]  /*4b10*/  @P1 BRA `(.L_x_106) ;  /* 0x00000000006c1947 */ /* 0x000fea0003800000 */
[----:B------:R-:W-:-:S13]  /*4b20*/  ISETP.GE.AND P1, PT, R3, 0x1, PT ;  /* 0x000000010300780c */ /* 0x000fda0003f26270 */
[----:B------:R-:W-:Y:S05]  /*4b30*/  @P1 BRA `(.L_x_107) ;  /* 0x0000000000741947 */ /* 0x000fea0003800000 */
[----:B------:R-:W-:Y:S02]  /*4b40*/  ISETP.GE.AND P1, PT, R3, -0x18, PT ;  /* 0xffffffe80300780c */ /* 0x000fe40003f26270 */
[----:B------:R-:W-:-:S11]  /*4b50*/  LOP3.LUT R2, R2, 0x80000000, RZ, 0xc0, !PT ;  /* 0x8000000002027812 */ /* 0x000fd600078ec0ff */
[----:B------:R-:W-:Y:S05]  /*4b60*/  @!P1 BRA `(.L_x_107) ;  /* 0x0000000000689947 */ /* 0x000fea0003800000 */
[CCC-:B------:R-:W-:Y:S01]  /*4b70*/  FFMA.RZ R23, R37.reuse, R39.reuse, R38.reuse ;  /* 0x0000002725177223 */ /* 0x1c0fe2000000c026 */
[CCC-:B------:R-:W-:Y:S01]  /*4b80*/  FFMA.RP R36, R37.reuse, R39.reuse, R38.reuse ;  /* 0x0000002725247223 */ /* 0x1c0fe20000008026 */
[----:B------:R-:W-:Y:S01]  /*4b90*/  FFMA.RM R39, R37, R39, R38 ;  /* 0x0000002725277223 */ /* 0x000fe20000004026 */
[C---:B------:R-:W-:Y:S01]  /*4ba0*/  VIADD R37, R3.reuse, 0x20 ;  /* 0x0000002003257836 */ /* 0x040fe20000000000 */
[----:B------:R-:W-:Y:S02]  /*4bb0*/  ISETP.NE.AND P5, PT, R3, RZ, PT ;  /* 0x000000ff0300720c */ /* 0x000fe40003fa5270 */
[----:B------:R-:W-:Y:S02]  /*4bc0*/  LOP3.LUT R23, R23, 0x7fffff, RZ, 0xc0, !PT ;  /* 0x007fffff17177812 */ /* 0x000fe400078ec0ff */
[----:B------:R-:W-:Y:S02]  /*4bd0*/  ISETP.NE.AND P2, PT, R3, RZ, PT ;  /* 0x000000ff0300720c */ /* 0x000fe40003f45270 */
[----:B------:R-:W-:-:S02]  /*4be0*/  LOP3.LUT R38, R23, 0x800000, RZ, 0xfc, !PT ;  /* 0x0080000017267812 */ /* 0x000fc400078efcff */
[----:B------:R-:W-:Y:S02]  /*4bf0*/  IADD3 R3, PT, PT, -R3, RZ, RZ ;  /* 0x000000ff03037210 */ /* 0x000fe40007ffe1ff */
[----:B------:R-:W-:Y:S02]  /*4c00*/  SHF.L.U32 R37, R38, R37, RZ ;  /* 0x0000002526257219 */ /* 0x000fe400000006ff */
[----:B------:R-:W-:Y:S02]  /*4c10*/  FSETP.NEU.FTZ.AND P1, PT, R36, R39, PT ;  /* 0x000000272400720b */ /* 0x000fe40003f3d000 */
[----:B------:R-:W-:Y:S02]  /*4c20*/  SEL R3, R3, RZ, P5 ;  /* 0x000000ff03037207 */ /* 0x000fe40002800000 */
[----:B------:R-:W-:Y:S02]  /*4c30*/  ISETP.NE.AND P2, PT, R37, RZ, P2 ;  /* 0x000000ff2500720c */ /* 0x000fe40001745270 */
[----:B------:R-:W-:-:S02]  /*4c40*/  SHF.R.U32.HI R38, RZ, R3, R38 ;  /* 0x00000003ff267219 */ /* 0x000fc40000011626 */
[----:B------:R-:W-:Y:S02]  /*4c50*/  PLOP3.LUT P1, PT, P1, P2, PT, 0xf8, 0x8f ;  /* 0x00000000008f781c */ /* 0x000fe40000f25f70 */
[----:B------:R-:W-:Y:S02]  /*4c60*/  SHF.R.U32.HI R23, RZ, 0x1, R38 ;  /* 0x00000001ff177819 */ /* 0x000fe40000011626 */
[----:B------:R-:W-:-:S04]  /*4c70*/  SEL R36, RZ, 0x1, !P1 ;  /* 0x00000001ff247807 */ /* 0x000fc80004800000 */
[----:B------:R-:W-:-:S04]  /*4c80*/  LOP3.LUT R3, R36, 0x1, R23, 0xf8, !PT ;  /* 0x0000000124037812 */ /* 0x000fc800078ef817 */
[----:B------:R-:W-:-:S04]  /*4c90*/  LOP3.LUT R38, R3, R38, RZ, 0xc0, !PT ;  /* 0x0000002603267212 */ /* 0x000fc800078ec0ff */
[----:B------:R-:W-:-:S04]  /*4ca0*/  IADD3 R23, PT, PT, R23, R38, RZ ;  /* 0x0000002617177210 */ /* 0x000fc80007ffe0ff */
[----:B------:R-:W-:Y:S01]  /*4cb0*/  LOP3.LUT R2, R23, R2, RZ, 0xfc, !PT ;  /* 0x0000000217027212 */ /* 0x000fe200078efcff */
[----:B------:R-:W-:Y:S06]  /*4cc0*/  BRA `(.L_x_107) ;  /* 0x0000000000107947 */ /* 0x000fec0003800000 */
.L_x_106:
[----:B------:R-:W-:-:S04]  /*4cd0*/  LOP3.LUT R2, R2, 0x80000000, RZ, 0xc0, !PT ;  /* 0x8000000002027812 */ /* 0x000fc800078ec0ff */
[----:B------:R-:W-:Y:S01]  /*4ce0*/  LOP3.LUT R2, R2, 0x7f800000, RZ, 0xfc, !PT ;  /* 0x7f80000002027812 */ /* 0x000fe200078efcff */
[----:B------:R-:W-:Y:S06]  /*4cf0*/  BRA `(.L_x_107) ;  /* 0x0000000000047947 */ /* 0x000fec0003800000 */
.L_x_105:
[----:B------:R-:W-:-:S07]  /*4d00*/  IMAD R2, R23, 0x800000, R2 ;  /* 0x0080000017027824 */ /* 0x000fce00078e0202 */
.L_x_107:
[----:B------:R-:W-:Y:S05]  /*4d10*/  BSYNC.RECONVERGENT B3 ;  /* 0x0000000000037941 */ /* 0x000fea0003800200 */
.L_x_104:
[----:B------:R-:W-:Y:S05]  /*4d20*/  BRA `(.L_x_108) ;  /* 0x0000000000207947 */ /* 0x000fea0003800000 */
.L_x_103:
[----:B------:R-:W-:-:S04]  /*4d30*/  LOP3.LUT R2, R2, 0x80000000, R3, 0x48, !PT ;  /* 0x8000000002027812 */ /* 0x000fc800078e4803 */
[----:B------:R-:W-:Y:S01]  /*4d40*/  LOP3.LUT R2, R2, 0x7f800000, RZ, 0xfc, !PT ;  /* 0x7f80000002027812 */ /* 0x000fe200078efcff */
[----:B------:R-:W-:Y:S06]  /*4d50*/  BRA `(.L_x_108) ;  /* 0x0000000000147947 */ /* 0x000fec0003800000 */
.L_x_102:
[----:B------:R-:W-:Y:S01]  /*4d60*/  LOP3.LUT R2, R2, 0x80000000, R3, 0x48, !PT ;  /* 0x8000000002027812 */ /* 0x000fe200078e4803 */
[----:B------:R-:W-:Y:S06]  /*4d70*/  BRA `(.L_x_108) ;  /* 0x00000000000c7947 */ /* 0x000fec0003800000 */
.L_x_101:
[----:B------:R-:W0:Y:S01]  /*4d80*/  MUFU.RSQ R2, -QNAN ;  /* 0xffc0000000027908 */ /* 0x000e220000001400 */
[----:B------:R-:W-:Y:S05]  /*4d90*/  BRA `(.L_x_108) ;  /* 0x0000000000047947 */ /* 0x000fea0003800000 */
.L_x_100:
[----:B------:R-:W-:-:S07]  /*4da0*/  FADD.FTZ R2, R3, R2 ;  /* 0x0000000203027221 */ /* 0x000fce0000010000 */
.L_x_108:
[----:B------:R-:W-:Y:S05]  /*4db0*/  BSYNC.RECONVERGENT B2 ;  /* 0x0000000000027941 */ /* 0x000fea0003800200 */
.L_x_98:
[----:B------:R-:W-:Y:S01]  /*4dc0*/  HFMA2 R37, -RZ, RZ, 0, 0 ;  /* 0x00000000ff257431 */ /* 0x000fe200000001ff */
[----:B------:R-:W-:-:S04]  /*4dd0*/  MOV R36, R34 ;  /* 0x0000002200247202 */ /* 0x000fc80000000f00 */
[----:B0-----:R-:W-:Y:S05]  /*4de0*/  RET.REL.NODEC R36 `(_Z16cast_rays_kernelP4Vec3S0_S0_S0_7BVHDataiPfS0_PbS0_S0_m) ;  /* 0xffffffb024847950 */ /* 0x001fea0003c3ffff */
.L_x_109:
[----:B------:R-:W-:-:S00]  /*4df0*/  BRA `(.L_x_109) ;  /* 0xfffffffc00fc7947 */ /* 0x000fc0000383ffff */
[----:B------:R-:W-:-:S00]  /*4e00*/  NOP ;  /* 0x0000000000007918 */ /* 0x000fc00000000000 */
[----:B------:R-:W-:-:S00]  /*4e10*/  NOP ;  /* 0x0000000000007918 */ /* 0x000fc00000000000 */
[----:B------:R-:W-:-:S00]  /*4e20*/  NOP ;  /* 0x0000000000007918 */ /* 0x000fc00000000000 */
[----:B------:R-:W-:-:S00]  /*4e30*/  NOP ;  /* 0x0000000000007918 */ /* 0x000fc00000000000 */
[----:B------:R-:W-:-:S00]  /*4e40*/  NOP ;  /* 0x0000000000007918 */ /* 0x000fc00000000000 */
[----:B------:R-:W-:-:S00]  /*4e50*/  NOP ;  /* 0x0000000000007918 */ /* 0x000fc00000000000 */
[----:B------:R-:W-:-:S00]  /*4e60*/  NOP ;  /* 0x0000000000007918 */ /* 0x000fc00000000000 */
[----:B------:R-:W-:-:S00]  /*4e70*/  NOP ;  /* 0x0000000000007918 */ /* 0x000fc00000000000 */
.L_x_112:


//--------------------- .nv.global.init           --------------------------
	.section	.nv.global.init,"aw",@progbits
	.align	4
.nv.global.init:
	.type		__cudart_i2opi_f,@object
	.size		__cudart_i2opi_f,(.L_0 - __cudart_i2opi_f)
__cudart_i2opi_f:
        /*0000*/ 	.byte	0x41, 0x90, 0x43, 0x3c, 0x99, 0x95, 0x62, 0xdb, 0xc0, 0xdd, 0x34, 0xf5, 0xd1, 0x57, 0x27, 0xfc
        /*0010*/ 	.byte	0x29, 0x15, 0x44, 0x4e, 0x6e, 0x83, 0xf9, 0xa2
.L_0:


//--------------------- .nv.shared.reserved.0     --------------------------
	.section	.nv.shared.reserved.0,"aw",@nobits
	.weak		__nv_reservedSMEM_offset_0_alias
	.size		__nv_reservedSMEM_offset_0_alias, 0, 64
	.other		__nv_reservedSMEM_offset_0_alias,@"STO_CUDA_RESERVED_SHARED STV_DEFAULT"
__nv_reservedSMEM_offset_0_alias:
	.zero		0
	.zero		64


//--------------------- .nv.constant0._Z16cast_rays_kernelP4Vec3S0_S0_S0_7BVHDataiPfS0_PbS0_S0_m --------------------------
	.section	.nv.constant0._Z16cast_rays_kernelP4Vec3S0_S0_S0_7BVHDataiPfS0_PbS0_S0_m,"a",@progbits
	.sectionflags	@""
	.align	4
.nv.constant0._Z16cast_rays_kernelP4Vec3S0_S0_S0_7BVHDataiPfS0_PbS0_S0_m:
	.zero		1040


//--------------------- SYMBOLS --------------------------

	.type		.nv.reservedSmem.offset0,@object
	.size		.nv.reservedSmem.offset0,0x4
